	.target	sm_90a

	.elftype	@"ET_EXEC"


//--------------------- .note.nv.tkinfo           --------------------------
	.section	.note.nv.tkinfo,"",@"SHT_NOTE"
	.sectionflags	@"SHF_NOTE_NV_TKINFO"
	.tkinfo
        /*0018*/ 	.word	0x00000002
        /*0030*/ 	.string	""
        /*0030*/ 	.string	"ptxas"
        /*0030*/ 	.string	"Cuda compilation tools, release 13.0, V13.0.88"
        /*0030*/ 	.string	"Build cuda_13.0.r13.0/compiler.36424714_0"
        /*0030*/ 	.string	"-arch sm_90a -m 64 "



//--------------------- .note.nv.cuinfo           --------------------------
	.section	.note.nv.cuinfo,"",@"SHT_NOTE"
	.sectionflags	@"SHF_NOTE_NV_CUINFO"
        /*0018*/ 	.short	0x0002
        /*001a*/ 	.short	0x005a
        /*001c*/ 	.short	0x0082
	.zero		2


//--------------------- .nv.info                  --------------------------
	.section	.nv.info,"",@"SHT_CUDA_INFO"
	.align	4


	//----- nvinfo : EIATTR_REGCOUNT
	.align		4
        /*0000*/ 	.byte	0x04, 0x2f
        /*0002*/ 	.short	(.L_12 - .L_11)
	.align		4
.L_11:
        /*0004*/ 	.word	index@(_ZN7cutlass13device_kernelINS_4conv6kernel13ConvUniversalINS1_16ConvProblemShapeILNS1_8OperatorE0ELi3EEENS1_10collective14CollectiveConvINS1_46MainloopSm90TmaGmmaWarpSpecializedImplicitGemmILS5_0ELi7ELi3EN4cute5tupleIJNSA_1CILi2EEENSC_ILi1EEESE_EEENS1_36KernelImplicitTmaWarpSpecializedSm90ELi1EEENSB_IJNSC_ILi64EEESI_NSB_IJSI_EEEEEENS_10tfloat32_tESL_NSA_8TiledMMAINSA_8MMA_AtomIJNSA_4SM904GMMA29MMA_64x64x8_F32TF32TF32_SS_TNILNSP_7ScaleInE1ELSR_1EEEEEENSA_6LayoutINSB_IJSE_SE_SE_EEENSB_IJNSC_ILi0EEESW_SW_EEEEENSB_IJNSA_10UnderscoreESZ_SZ_EEEEENS7_6detail26Sm90ImplicitGemmTileTraitsINSA_20SM90_TMA_LOAD_IM2COLENSA_14ComposedLayoutINSA_7SwizzleILi3ELi4ELi3EEENSA_18smem_ptr_flag_bitsILi32EEENSU_INSB_IJNSB_IJNSC_ILi8EEES1A_EEENSB_IJNSC_ILi32EEESD_EEENSB_IJSE_NSC_ILi7EEEEEEEEENSB_IJNSB_IJS1C_NSC_ILi512EEEEEENSB_IJSE_NSC_ILi256EEEEEENSB_IJSW_NSC_ILi4096EEEEEEEEEEEEEvEENS13_INSA_23SM90_TMA_LOAD_MULTICASTES1P_vEEEENS_8epilogue10collective6detail29Sm90TmaWarpSpecializedAdapterINS1V_15DefaultEpilogueISL_NSB_IJNSB_IJllllEEESE_SW_EEES20_NS1U_6thread17LinearCombinationISL_Li1EffLNS21_9ScaleType4KindE0ELNS_15FloatRoundStyleE2ESL_EENS_4gemm15EpilogueDefaultEEEEEvvEEEEvNT_6ParamsE)
        /*0008*/ 	.word	0x0000003a


	//----- nvinfo : EIATTR_FRAME_SIZE
	.align		4
.L_12:
        /*000c*/ 	.byte	0x04, 0x11
        /*000e*/ 	.short	(.L_14 - .L_13)
	.align		4
.L_13:
        /*0010*/ 	.word	index@(_ZN7cutlass13device_kernelINS_4conv6kernel13ConvUniversalINS1_16ConvProblemShapeILNS1_8OperatorE0ELi3EEENS1_10collective14CollectiveConvINS1_46MainloopSm90TmaGmmaWarpSpecializedImplicitGemmILS5_0ELi7ELi3EN4cute5tupleIJNSA_1CILi2EEENSC_ILi1EEESE_EEENS1_36KernelImplicitTmaWarpSpecializedSm90ELi1EEENSB_IJNSC_ILi64EEESI_NSB_IJSI_EEEEEENS_10tfloat32_tESL_NSA_8TiledMMAINSA_8MMA_AtomIJNSA_4SM904GMMA29MMA_64x64x8_F32TF32TF32_SS_TNILNSP_7ScaleInE1ELSR_1EEEEEENSA_6LayoutINSB_IJSE_SE_SE_EEENSB_IJNSC_ILi0EEESW_SW_EEEEENSB_IJNSA_10UnderscoreESZ_SZ_EEEEENS7_6detail26Sm90ImplicitGemmTileTraitsINSA_20SM90_TMA_LOAD_IM2COLENSA_14ComposedLayoutINSA_7SwizzleILi3ELi4ELi3EEENSA_18smem_ptr_flag_bitsILi32EEENSU_INSB_IJNSB_IJNSC_ILi8EEES1A_EEENSB_IJNSC_ILi32EEESD_EEENSB_IJSE_NSC_ILi7EEEEEEEEENSB_IJNSB_IJS1C_NSC_ILi512EEEEEENSB_IJSE_NSC_ILi256EEEEEENSB_IJSW_NSC_ILi4096EEEEEEEEEEEEEvEENS13_INSA_23SM90_TMA_LOAD_MULTICASTES1P_vEEEENS_8epilogue10collective6detail29Sm90TmaWarpSpecializedAdapterINS1V_15DefaultEpilogueISL_NSB_IJNSB_IJllllEEESE_SW_EEES20_NS1U_6thread17LinearCombinationISL_Li1EffLNS21_9ScaleType4KindE0ELNS_15FloatRoundStyleE2ESL_EENS_4gemm15EpilogueDefaultEEEEEvvEEEEvNT_6ParamsE)
        /*0014*/ 	.word	0x00000000


	//----- nvinfo : EIATTR_MIN_STACK_SIZE
	.align		4
.L_14:
        /*0018*/ 	.byte	0x04, 0x12
        /*001a*/ 	.short	(.L_16 - .L_15)
	.align		4
.L_15:
        /*001c*/ 	.word	index@(_ZN7cutlass13device_kernelINS_4conv6kernel13ConvUniversalINS1_16ConvProblemShapeILNS1_8OperatorE0ELi3EEENS1_10collective14CollectiveConvINS1_46MainloopSm90TmaGmmaWarpSpecializedImplicitGemmILS5_0ELi7ELi3EN4cute5tupleIJNSA_1CILi2EEENSC_ILi1EEESE_EEENS1_36KernelImplicitTmaWarpSpecializedSm90ELi1EEENSB_IJNSC_ILi64EEESI_NSB_IJSI_EEEEEENS_10tfloat32_tESL_NSA_8TiledMMAINSA_8MMA_AtomIJNSA_4SM904GMMA29MMA_64x64x8_F32TF32TF32_SS_TNILNSP_7ScaleInE1ELSR_1EEEEEENSA_6LayoutINSB_IJSE_SE_SE_EEENSB_IJNSC_ILi0EEESW_SW_EEEEENSB_IJNSA_10UnderscoreESZ_SZ_EEEEENS7_6detail26Sm90ImplicitGemmTileTraitsINSA_20SM90_TMA_LOAD_IM2COLENSA_14ComposedLayoutINSA_7SwizzleILi3ELi4ELi3EEENSA_18smem_ptr_flag_bitsILi32EEENSU_INSB_IJNSB_IJNSC_ILi8EEES1A_EEENSB_IJNSC_ILi32EEESD_EEENSB_IJSE_NSC_ILi7EEEEEEEEENSB_IJNSB_IJS1C_NSC_ILi512EEEEEENSB_IJSE_NSC_ILi256EEEEEENSB_IJSW_NSC_ILi4096EEEEEEEEEEEEEvEENS13_INSA_23SM90_TMA_LOAD_MULTICASTES1P_vEEEENS_8epilogue10collective6detail29Sm90TmaWarpSpecializedAdapterINS1V_15DefaultEpilogueISL_NSB_IJNSB_IJllllEEESE_SW_EEES20_NS1U_6thread17LinearCombinationISL_Li1EffLNS21_9ScaleType4KindE0ELNS_15FloatRoundStyleE2ESL_EENS_4gemm15EpilogueDefaultEEEEEvvEEEEvNT_6ParamsE)
        /*0020*/ 	.word	0x00000000
.L_16:


//--------------------- .nv.compat                --------------------------
	.section	.nv.compat,"",@"SHT_CUDA_COMPAT_INFO"
	.align	4
        /*0000*/ 	.byte	0x02, 0x09, 0x01, 0x00, 0x02, 0x02, 0x04, 0x00, 0x02, 0x05, 0x05, 0x00, 0x03, 0x07, 0x01, 0x01
        /*0010*/ 	.byte	0x02, 0x03, 0x01, 0x00, 0x02, 0x06, 0x01, 0x00, 0x04, 0x0b, 0x08, 0x00, 0x00, 0x00, 0x00, 0x00
        /*0020*/ 	.byte	0x00, 0x00, 0x00, 0x00


//--------------------- .nv.info._ZN7cutlass13device_kernelINS_4conv6kernel13ConvUniversalINS1_16ConvProblemShapeILNS1_8OperatorE0ELi3EEENS1_10collective14CollectiveConvINS1_46MainloopSm90TmaGmmaWarpSpecializedImplicitGemmILS5_0ELi7ELi3EN4cute5tupleIJNSA_1CILi2EEENSC_ILi1EEESE_EEENS1_36KernelImplicitTmaWarpSpecializedSm90ELi1EEENSB_IJNSC_ILi64EEESI_NSB_IJSI_EEEEEENS_10tfloat32_tESL_NSA_8TiledMMAINSA_8MMA_AtomIJNSA_4SM904GMMA29MMA_64x64x8_F32TF32TF32_SS_TNILNSP_7ScaleInE1ELSR_1EEEEEENSA_6LayoutINSB_IJSE_SE_SE_EEENSB_IJNSC_ILi0EEESW_SW_EEEEENSB_IJNSA_10UnderscoreESZ_SZ_EEEEENS7_6detail26Sm90ImplicitGemmTileTraitsINSA_20SM90_TMA_LOAD_IM2COLENSA_14ComposedLayoutINSA_7SwizzleILi3ELi4ELi3EEENSA_18smem_ptr_flag_bitsILi32EEENSU_INSB_IJNSB_IJNSC_ILi8EEES1A_EEENSB_IJNSC_ILi32EEESD_EEENSB_IJSE_NSC_ILi7EEEEEEEEENSB_IJNSB_IJS1C_NSC_ILi512EEEEEENSB_IJSE_NSC_ILi256EEEEEENSB_IJSW_NSC_ILi4096EEEEEEEEEEEEEvEENS13_INSA_23SM90_TMA_LOAD_MULTICASTES1P_vEEEENS_8epilogue10collective6detail29Sm90TmaWarpSpecializedAdapterINS1V_15DefaultEpilogueISL_NSB_IJNSB_IJllllEEESE_SW_EEES20_NS1U_6thread17LinearCombinationISL_Li1EffLNS21_9ScaleType4KindE0ELNS_15FloatRoundStyleE2ESL_EENS_4gemm15EpilogueDefaultEEEEEvvEEEEvNT_6ParamsE --------------------------
	.section	.nv.info._ZN7cutlass13device_kernelINS_4conv6kernel13ConvUniversalINS1_16ConvProblemShapeILNS1_8OperatorE0ELi3EEENS1_10collective14CollectiveConvINS1_46MainloopSm90TmaGmmaWarpSpecializedImplicitGemmILS5_0ELi7ELi3EN4cute5tupleIJNSA_1CILi2EEENSC_ILi1EEESE_EEENS1_36KernelImplicitTmaWarpSpecializedSm90ELi1EEENSB_IJNSC_ILi64EEESI_NSB_IJSI_EEEEEENS_10tfloat32_tESL_NSA_8TiledMMAINSA_8MMA_AtomIJNSA_4SM904GMMA29MMA_64x64x8_F32TF32TF32_SS_TNILNSP_7ScaleInE1ELSR_1EEEEEENSA_6LayoutINSB_IJSE_SE_SE_EEENSB_IJNSC_ILi0EEESW_SW_EEEEENSB_IJNSA_10UnderscoreESZ_SZ_EEEEENS7_6detail26Sm90ImplicitGemmTileTraitsINSA_20SM90_TMA_LOAD_IM2COLENSA_14ComposedLayoutINSA_7SwizzleILi3ELi4ELi3EEENSA_18smem_ptr_flag_bitsILi32EEENSU_INSB_IJNSB_IJNSC_ILi8EEES1A_EEENSB_IJNSC_ILi32EEESD_EEENSB_IJSE_NSC_ILi7EEEEEEEEENSB_IJNSB_IJS1C_NSC_ILi512EEEEEENSB_IJSE_NSC_ILi256EEEEEENSB_IJSW_NSC_ILi4096EEEEEEEEEEEEEvEENS13_INSA_23SM90_TMA_LOAD_MULTICASTES1P_vEEEENS_8epilogue10collective6detail29Sm90TmaWarpSpecializedAdapterINS1V_15DefaultEpilogueISL_NSB_IJNSB_IJllllEEESE_SW_EEES20_NS1U_6thread17LinearCombinationISL_Li1EffLNS21_9ScaleType4KindE0ELNS_15FloatRoundStyleE2ESL_EENS_4gemm15EpilogueDefaultEEEEEvvEEEEvNT_6ParamsE,"",@"SHT_CUDA_INFO"
	.sectionflags	@""
	.align	4


	//----- nvinfo : EIATTR_CUDA_API_VERSION
	.align		4
        /*0000*/ 	.byte	0x04, 0x37
        /*0002*/ 	.short	(.L_18 - .L_17)
.L_17:
        /*0004*/ 	.word	0x00000082


	//----- nvinfo : EIATTR_KPARAM_INFO
	.align		4
.L_18:
        /*0008*/ 	.byte	0x04, 0x17
        /*000a*/ 	.short	(.L_20 - .L_19)
.L_19:
        /*000c*/ 	.word	0x00000000
        /*0010*/ 	.short	0x0000
        /*0012*/ 	.short	0x0070
        /*0014*/ 	.byte	0x00, 0xf0, 0x01, 0x10


	//----- nvinfo : EIATTR_SPARSE_MMA_MASK
	.align		4
.L_20:
        /*0018*/ 	.byte	0x03, 0x50
        /*001a*/ 	.short	0x0000


	//----- nvinfo : EIATTR_MAXREG_COUNT
	.align		4
        /*001c*/ 	.byte	0x03, 0x1b
        /*001e*/ 	.short	0x00ff


	//----- nvinfo : EIATTR_NUM_BARRIERS
	.align		4
        /*0020*/ 	.byte	0x02, 0x4c
        /*0022*/ 	.byte	0x01
	.zero		1


	//----- nvinfo : EIATTR_MERCURY_ISA_VERSION
	.align		4
        /*0024*/ 	.byte	0x03, 0x5f
        /*0026*/ 	.short	0x0101


	//----- nvinfo : EIATTR_COOP_GROUP_MASK_REGIDS
	.align		4
        /*0028*/ 	.byte	0x04, 0x29
        /*002a*/ 	.short	(.L_22 - .L_21)


	//   ....[0]....
.L_21:
        /*002c*/ 	.word	0xffffffff


	//   ....[1]....
        /*0030*/ 	.word	0xffffffff


	//   ....[2]....
        /*0034*/ 	.word	0xffffffff


	//   ....[3]....
        /*0038*/ 	.word	0xffffffff


	//----- nvinfo : EIATTR_COOP_GROUP_INSTR_OFFSETS
	.align		4
.L_22:
        /*003c*/ 	.byte	0x04, 0x28
        /*003e*/ 	.short	(.L_24 - .L_23)


	//   ....[0]....
.L_23:
        /*0040*/ 	.word	0x00000070


	//   ....[1]....
        /*0044*/ 	.word	0x00000080


	//   ....[2]....
        /*0048*/ 	.word	0x00000140


	//   ....[3]....
        /*004c*/ 	.word	0x00000700


	//----- nvinfo : EIATTR_MBARRIER_INSTR_OFFSETS
	.align		4
.L_24:
        /*0050*/ 	.byte	0x04, 0x39
        /*0052*/ 	.short	(.L_26 - .L_25)


	//   ....[0]....
.L_25:
        /*0054*/ 	.word	0x000002f0
        /*0058*/ 	.word	0x000000ff
        /*005c*/ 	.word	0x00038000
        /*0060*/ 	.short	0x0100
        /*0062*/ 	.byte	0x08
	.zero		1


	//   ....[1]....
        /*0064*/ 	.word	0x00000300
        /*0068*/ 	.word	0x000000ff
        /*006c*/ 	.word	0x00038038
        /*0070*/ 	.short	0x0100
        /*0072*/ 	.byte	0x08
	.zero		1


	//   ....[2]....
        /*0074*/ 	.word	0x00000310
        /*0078*/ 	.word	0x000000ff
        /*007c*/ 	.word	0x00038008
        /*0080*/ 	.short	0x0100
        /*0082*/ 	.byte	0x08
	.zero		1


	//   ....[3]....
        /*0084*/ 	.word	0x00000320
        /*0088*/ 	.word	0x000000ff
        /*008c*/ 	.word	0x00038040
        /*0090*/ 	.short	0x0100
        /*0092*/ 	.byte	0x08
	.zero		1


	//   ....[4]....
        /*0094*/ 	.word	0x00000330
        /*0098*/ 	.word	0x000000ff
        /*009c*/ 	.word	0x00038010
        /*00a0*/ 	.short	0x0100
        /*00a2*/ 	.byte	0x08
	.zero		1


	//   ....[5]....
        /*00a4*/ 	.word	0x00000340
        /*00a8*/ 	.word	0x000000ff
        /*00ac*/ 	.word	0x00038048
        /*00b0*/ 	.short	0x0100
        /*00b2*/ 	.byte	0x08
	.zero		1


	//   ....[6]....
        /*00b4*/ 	.word	0x00000350
        /*00b8*/ 	.word	0x000000ff
        /*00bc*/ 	.word	0x00038018
        /*00c0*/ 	.short	0x0100
        /*00c2*/ 	.byte	0x08
	.zero		1


	//   ....[7]....
        /*00c4*/ 	.word	0x00000360
        /*00c8*/ 	.word	0x000000ff
        /*00cc*/ 	.word	0x00038050
        /*00d0*/ 	.short	0x0100
        /*00d2*/ 	.byte	0x08
	.zero		1


	//   ....[8]....
        /*00d4*/ 	.word	0x00000370
        /*00d8*/ 	.word	0x000000ff
        /*00dc*/ 	.word	0x00038020
        /*00e0*/ 	.short	0x0100
        /*00e2*/ 	.byte	0x08
	.zero		1


	//   ....[9]....
        /*00e4*/ 	.word	0x00000380
        /*00e8*/ 	.word	0x000000ff
        /*00ec*/ 	.word	0x00038058
        /*00f0*/ 	.short	0x0100
        /*00f2*/ 	.byte	0x08
	.zero		1


	//   ....[10]....
        /*00f4*/ 	.word	0x00000390
        /*00f8*/ 	.word	0x000000ff
        /*00fc*/ 	.word	0x00038028
        /*0100*/ 	.short	0x0100
        /*0102*/ 	.byte	0x08
	.zero		1


	//   ....[11]....
        /*0104*/ 	.word	0x000003a0
        /*0108*/ 	.word	0x000000ff
        /*010c*/ 	.word	0x00038060
        /*0110*/ 	.short	0x0100
        /*0112*/ 	.byte	0x08
	.zero		1


	//   ....[12]....
        /*0114*/ 	.word	0x000003b0
        /*0118*/ 	.word	0x000000ff
        /*011c*/ 	.word	0x00038030
        /*0120*/ 	.short	0x0100
        /*0122*/ 	.byte	0x08
	.zero		1


	//   ....[13]....
        /*0124*/ 	.word	0x000003c0
        /*0128*/ 	.word	0x000000ff
        /*012c*/ 	.word	0x00038068
        /*0130*/ 	.short	0x0100
        /*0132*/ 	.byte	0x08
	.zero		1


	//   ....[14]....
        /*0134*/ 	.word	0x00000c80
        /*0138*/ 	.word	0x00000008
        /*013c*/ 	.word	0x00038000
        /*0140*/ 	.short	0x010a
        /*0142*/ 	.byte	0x3f
	.zero		1


	//   ....[15]....
        /*0144*/ 	.word	0x00001160
        /*0148*/ 	.word	0x0000000a
        /*014c*/ 	.word	0x00038000
        /*0150*/ 	.short	0x010a
        /*0152*/ 	.byte	0x3f
	.zero		1


	//   ....[16]....
        /*0154*/ 	.word	0x000014c0
        /*0158*/ 	.word	0x00000009
        /*015c*/ 	.word	0x00000000
        /*0160*/ 	.short	0x0101
        /*0162*/ 	.byte	0x3f
	.zero		1


	//   ....[17]....
        /*0164*/ 	.word	0x00001710
        /*0168*/ 	.word	0x00000003
        /*016c*/ 	.word	0x00000000
        /*0170*/ 	.short	0x0101
        /*0172*/ 	.byte	0x3f
	.zero		1


	//   ....[18]....
        /*0174*/ 	.word	0x00004200
        /*0178*/ 	.word	0x00000007
        /*017c*/ 	.word	0x00038038
        /*0180*/ 	.short	0x010a
        /*0182*/ 	.byte	0x3f
	.zero		1


	//   ....[19]....
        /*0184*/ 	.word	0x00006e80
        /*0188*/ 	.word	0x00000004
        /*018c*/ 	.word	0x00000000
        /*0190*/ 	.short	0x010a
        /*0192*/ 	.byte	0x3f
	.zero		1


	//   ....[20]....
        /*0194*/ 	.word	0x00006f30
        /*0198*/ 	.word	0x00000002
        /*019c*/ 	.word	0x00000000
        /*01a0*/ 	.short	0x010a
        /*01a2*/ 	.byte	0x3f
	.zero		1


	//   ....[21]....
        /*01a4*/ 	.word	0x00006fe0
        /*01a8*/ 	.word	0x00000002
        /*01ac*/ 	.word	0x00000000
        /*01b0*/ 	.short	0x010a
        /*01b2*/ 	.byte	0x3f
	.zero		1


	//   ....[22]....
        /*01b4*/ 	.word	0x00007090
        /*01b8*/ 	.word	0x00000002
        /*01bc*/ 	.word	0x00000000
        /*01c0*/ 	.short	0x010a
        /*01c2*/ 	.byte	0x3f
	.zero		1


	//   ....[23]....
        /*01c4*/ 	.word	0x00007140
        /*01c8*/ 	.word	0x00000002
        /*01cc*/ 	.word	0x00000000
        /*01d0*/ 	.short	0x010a
        /*01d2*/ 	.byte	0x3f
	.zero		1


	//   ....[24]....
        /*01d4*/ 	.word	0x000071f0
        /*01d8*/ 	.word	0x00000002
        /*01dc*/ 	.word	0x00000000
        /*01e0*/ 	.short	0x010a
        /*01e2*/ 	.byte	0x3f
	.zero		1


	//   ....[25]....
        /*01e4*/ 	.word	0x000072a0
        /*01e8*/ 	.word	0x00000003
        /*01ec*/ 	.word	0x00000000
        /*01f0*/ 	.short	0x010a
        /*01f2*/ 	.byte	0x3f
	.zero		1


	//----- nvinfo : EIATTR_NUM_MBARRIERS
	.align		4
.L_26:
        /*01f4*/ 	.byte	0x03, 0x38
        /*01f6*/ 	.short	0x000e


	//----- nvinfo : EIATTR_EXIT_INSTR_OFFSETS
	.align		4
        /*01f8*/ 	.byte	0x04, 0x1c
        /*01fa*/ 	.short	(.L_28 - .L_27)


	//   ....[0]....
.L_27:
        /*01fc*/ 	.word	0x00000ab0


	//   ....[1]....
        /*0200*/ 	.word	0x00001870


	//   ....[2]....
        /*0204*/ 	.word	0x00003370


	//   ....[3]....
        /*0208*/ 	.word	0x000033a0


	//   ....[4]....
        /*020c*/ 	.word	0x00003f10


	//   ....[5]....
        /*0210*/ 	.word	0x00003f40


	//   ....[6]....
        /*0214*/ 	.word	0x00003f60


	//   ....[7]....
        /*0218*/ 	.word	0x00006d90


	//   ....[8]....
        /*021c*/ 	.word	0x000072d0


	//----- nvinfo : EIATTR_MAX_THREADS
	.align		4
.L_28:
        /*0220*/ 	.byte	0x04, 0x05
        /*0222*/ 	.short	(.L_30 - .L_29)
.L_29:
        /*0224*/ 	.word	0x00000100
        /*0228*/ 	.word	0x00000001
        /*022c*/ 	.word	0x00000001


	//----- nvinfo : EIATTR_CRS_STACK_SIZE
	.align		4
.L_30:
        /*0230*/ 	.byte	0x04, 0x1e
        /*0232*/ 	.short	(.L_32 - .L_31)
.L_31:
        /*0234*/ 	.word	0x00000000


	//----- nvinfo : EIATTR_CBANK_PARAM_SIZE
	.align		4
.L_32:
        /*0238*/ 	.byte	0x03, 0x19
        /*023a*/ 	.short	0x0470


	//----- nvinfo : EIATTR_PARAM_CBANK
	.align		4
        /*023c*/ 	.byte	0x04, 0x0a
        /*023e*/ 	.short	(.L_34 - .L_33)
	.align		4
.L_33:
        /*0240*/ 	.word	index@(.nv.constant0._ZN7cutlass13device_kernelINS_4conv6kernel13ConvUniversalINS1_16ConvProblemShapeILNS1_8OperatorE0ELi3EEENS1_10collective14CollectiveConvINS1_46MainloopSm90TmaGmmaWarpSpecializedImplicitGemmILS5_0ELi7ELi3EN4cute5tupleIJNSA_1CILi2EEENSC_ILi1EEESE_EEENS1_36KernelImplicitTmaWarpSpecializedSm90ELi1EEENSB_IJNSC_ILi64EEESI_NSB_IJSI_EEEEEENS_10tfloat32_tESL_NSA_8TiledMMAINSA_8MMA_AtomIJNSA_4SM904GMMA29MMA_64x64x8_F32TF32TF32_SS_TNILNSP_7ScaleInE1ELSR_1EEEEEENSA_6LayoutINSB_IJSE_SE_SE_EEENSB_IJNSC_ILi0EEESW_SW_EEEEENSB_IJNSA_10UnderscoreESZ_SZ_EEEEENS7_6detail26Sm90ImplicitGemmTileTraitsINSA_20SM90_TMA_LOAD_IM2COLENSA_14ComposedLayoutINSA_7SwizzleILi3ELi4ELi3EEENSA_18smem_ptr_flag_bitsILi32EEENSU_INSB_IJNSB_IJNSC_ILi8EEES1A_EEENSB_IJNSC_ILi32EEESD_EEENSB_IJSE_NSC_ILi7EEEEEEEEENSB_IJNSB_IJS1C_NSC_ILi512EEEEEENSB_IJSE_NSC_ILi256EEEEEENSB_IJSW_NSC_ILi4096EEEEEEEEEEEEEvEENS13_INSA_23SM90_TMA_LOAD_MULTICASTES1P_vEEEENS_8epilogue10collective6detail29Sm90TmaWarpSpecializedAdapterINS1V_15DefaultEpilogueISL_NSB_IJNSB_IJllllEEESE_SW_EEES20_NS1U_6thread17LinearCombinationISL_Li1EffLNS21_9ScaleType4KindE0ELNS_15FloatRoundStyleE2ESL_EENS_4gemm15EpilogueDefaultEEEEEvvEEEEvNT_6ParamsE)
        /*0244*/ 	.short	0x0210
        /*0246*/ 	.short	0x0470


	//----- nvinfo : EIATTR_SW_WAR
	.align		4
.L_34:
        /*0248*/ 	.byte	0x04, 0x36
        /*024a*/ 	.short	(.L_36 - .L_35)
.L_35:
        /*024c*/ 	.word	0x00000008
.L_36:


//--------------------- .nv.callgraph             --------------------------
	.section	.nv.callgraph,"",@"SHT_CUDA_CALLGRAPH"
	.align	4
	.sectionentsize	8
	.align		4
        /*0000*/ 	.word	0x00000000
	.align		4
        /*0004*/ 	.word	0xffffffff
	.align		4
        /*0008*/ 	.word	0x00000000
	.align		4
        /*000c*/ 	.word	0xfffffffe
	.align		4
        /*0010*/ 	.word	0x00000000
	.align		4
        /*0014*/ 	.word	0xfffffffd
	.align		4
        /*0018*/ 	.word	0x00000000
	.align		4
        /*001c*/ 	.word	0xfffffffc


//--------------------- .nv.constant4             --------------------------
	.section	.nv.constant4,"a",@progbits
	.align	8
	.align		8
.nv.constant4:
        /*0000*/ 	.dword	_ZN39_INTERNAL_7028e29c_4_k_cu_953fe04c_31544cuda3std3__45__cpo5beginE
	.align		8
        /*0008*/ 	.dword	_ZN39_INTERNAL_7028e29c_4_k_cu_953fe04c_31544cuda3std3__45__cpo3endE
	.align		8
        /*0010*/ 	.dword	_ZN39_INTERNAL_7028e29c_4_k_cu_953fe04c_31544cuda3std3__45__cpo6cbeginE
	.align		8
        /*0018*/ 	.dword	_ZN39_INTERNAL_7028e29c_4_k_cu_953fe04c_31544cuda3std3__45__cpo4cendE
	.align		8
        /*0020*/ 	.dword	_ZN39_INTERNAL_7028e29c_4_k_cu_953fe04c_31544cuda3std3__441_GLOBAL__N__7028e29c_4_k_cu_953fe04c_31546ignoreE
	.align		8
        /*0028*/ 	.dword	_ZN39_INTERNAL_7028e29c_4_k_cu_953fe04c_31544cuda3std3__419piecewise_constructE
	.align		8
        /*0030*/ 	.dword	_ZN39_INTERNAL_7028e29c_4_k_cu_953fe04c_31544cuda3std3__48in_placeE
	.align		8
        /*0038*/ 	.dword	_ZN39_INTERNAL_7028e29c_4_k_cu_953fe04c_31544cuda3std6ranges3__45__cpo4swapE
	.align		8
        /*0040*/ 	.dword	_ZN39_INTERNAL_7028e29c_4_k_cu_953fe04c_31544cuda3std6ranges3__45__cpo9iter_moveE
	.align		8
        /*0048*/ 	.dword	_ZN39_INTERNAL_7028e29c_4_k_cu_953fe04c_31544cute7productE
	.align		8
        /*0050*/ 	.dword	_ZN39_INTERNAL_7028e29c_4_k_cu_953fe04c_31544cute1_E


//--------------------- .text._ZN7cutlass13device_kernelINS_4conv6kernel13ConvUniversalINS1_16ConvProblemShapeILNS1_8OperatorE0ELi3EEENS1_10collective14CollectiveConvINS1_46MainloopSm90TmaGmmaWarpSpecializedImplicitGemmILS5_0ELi7ELi3EN4cute5tupleIJNSA_1CILi2EEENSC_ILi1EEESE_EEENS1_36KernelImplicitTmaWarpSpecializedSm90ELi1EEENSB_IJNSC_ILi64EEESI_NSB_IJSI_EEEEEENS_10tfloat32_tESL_NSA_8TiledMMAINSA_8MMA_AtomIJNSA_4SM904GMMA29MMA_64x64x8_F32TF32TF32_SS_TNILNSP_7ScaleInE1ELSR_1EEEEEENSA_6LayoutINSB_IJSE_SE_SE_EEENSB_IJNSC_ILi0EEESW_SW_EEEEENSB_IJNSA_10UnderscoreESZ_SZ_EEEEENS7_6detail26Sm90ImplicitGemmTileTraitsINSA_20SM90_TMA_LOAD_IM2COLENSA_14ComposedLayoutINSA_7SwizzleILi3ELi4ELi3EEENSA_18smem_ptr_flag_bitsILi32EEENSU_INSB_IJNSB_IJNSC_ILi8EEES1A_EEENSB_IJNSC_ILi32EEESD_EEENSB_IJSE_NSC_ILi7EEEEEEEEENSB_IJNSB_IJS1C_NSC_ILi512EEEEEENSB_IJSE_NSC_ILi256EEEEEENSB_IJSW_NSC_ILi4096EEEEEEEEEEEEEvEENS13_INSA_23SM90_TMA_LOAD_MULTICASTES1P_vEEEENS_8epilogue10collective6detail29Sm90TmaWarpSpecializedAdapterINS1V_15DefaultEpilogueISL_NSB_IJNSB_IJllllEEESE_SW_EEES20_NS1U_6thread17LinearCombinationISL_Li1EffLNS21_9ScaleType4KindE0ELNS_15FloatRoundStyleE2ESL_EENS_4gemm15EpilogueDefaultEEEEEvvEEEEvNT_6ParamsE --------------------------
	.section	.text._ZN7cutlass13device_kernelINS_4conv6kernel13ConvUniversalINS1_16ConvProblemShapeILNS1_8OperatorE0ELi3EEENS1_10collective14CollectiveConvINS1_46MainloopSm90TmaGmmaWarpSpecializedImplicitGemmILS5_0ELi7ELi3EN4cute5tupleIJNSA_1CILi2EEENSC_ILi1EEESE_EEENS1_36KernelImplicitTmaWarpSpecializedSm90ELi1EEENSB_IJNSC_ILi64EEESI_NSB_IJSI_EEEEEENS_10tfloat32_tESL_NSA_8TiledMMAINSA_8MMA_AtomIJNSA_4SM904GMMA29MMA_64x64x8_F32TF32TF32_SS_TNILNSP_7ScaleInE1ELSR_1EEEEEENSA_6LayoutINSB_IJSE_SE_SE_EEENSB_IJNSC_ILi0EEESW_SW_EEEEENSB_IJNSA_10UnderscoreESZ_SZ_EEEEENS7_6detail26Sm90ImplicitGemmTileTraitsINSA_20SM90_TMA_LOAD_IM2COLENSA_14ComposedLayoutINSA_7SwizzleILi3ELi4ELi3EEENSA_18smem_ptr_flag_bitsILi32EEENSU_INSB_IJNSB_IJNSC_ILi8EEES1A_EEENSB_IJNSC_ILi32EEESD_EEENSB_IJSE_NSC_ILi7EEEEEEEEENSB_IJNSB_IJS1C_NSC_ILi512EEEEEENSB_IJSE_NSC_ILi256EEEEEENSB_IJSW_NSC_ILi4096EEEEEEEEEEEEEvEENS13_INSA_23SM90_TMA_LOAD_MULTICASTES1P_vEEEENS_8epilogue10collective6detail29Sm90TmaWarpSpecializedAdapterINS1V_15DefaultEpilogueISL_NSB_IJNSB_IJllllEEESE_SW_EEES20_NS1U_6thread17LinearCombinationISL_Li1EffLNS21_9ScaleType4KindE0ELNS_15FloatRoundStyleE2ESL_EENS_4gemm15EpilogueDefaultEEEEEvvEEEEvNT_6ParamsE,"ax",@progbits
	.align	128
.text._ZN7cutlass13device_kernelINS_4conv6kernel13ConvUniversalINS1_16ConvProblemShapeILNS1_8OperatorE0ELi3EEENS1_10collective14CollectiveConvINS1_46MainloopSm90TmaGmmaWarpSpecializedImplicitGemmILS5_0ELi7ELi3EN4cute5tupleIJNSA_1CILi2EEENSC_ILi1EEESE_EEENS1_36KernelImplicitTmaWarpSpecializedSm90ELi1EEENSB_IJNSC_ILi64EEESI_NSB_IJSI_EEEEEENS_10tfloat32_tESL_NSA_8TiledMMAINSA_8MMA_AtomIJNSA_4SM904GMMA29MMA_64x64x8_F32TF32TF32_SS_TNILNSP_7ScaleInE1ELSR_1EEEEEENSA_6LayoutINSB_IJSE_SE_SE_EEENSB_IJNSC_ILi0EEESW_SW_EEEEENSB_IJNSA_10UnderscoreESZ_SZ_EEEEENS7_6detail26Sm90ImplicitGemmTileTraitsINSA_20SM90_TMA_LOAD_IM2COLENSA_14ComposedLayoutINSA_7SwizzleILi3ELi4ELi3EEENSA_18smem_ptr_flag_bitsILi32EEENSU_INSB_IJNSB_IJNSC_ILi8EEES1A_EEENSB_IJNSC_ILi32EEESD_EEENSB_IJSE_NSC_ILi7EEEEEEEEENSB_IJNSB_IJS1C_NSC_ILi512EEEEEENSB_IJSE_NSC_ILi256EEEEEENSB_IJSW_NSC_ILi4096EEEEEEEEEEEEEvEENS13_INSA_23SM90_TMA_LOAD_MULTICASTES1P_vEEEENS_8epilogue10collective6detail29Sm90TmaWarpSpecializedAdapterINS1V_15DefaultEpilogueISL_NSB_IJNSB_IJllllEEESE_SW_EEES20_NS1U_6thread17LinearCombinationISL_Li1EffLNS21_9ScaleType4KindE0ELNS_15FloatRoundStyleE2ESL_EENS_4gemm15EpilogueDefaultEEEEEvvEEEEvNT_6ParamsE:
        .type           _ZN7cutlass13device_kernelINS_4conv6kernel13ConvUniversalINS1_16ConvProblemShapeILNS1_8OperatorE0ELi3EEENS1_10collective14CollectiveConvINS1_46MainloopSm90TmaGmmaWarpSpecializedImplicitGemmILS5_0ELi7ELi3EN4cute5tupleIJNSA_1CILi2EEENSC_ILi1EEESE_EEENS1_36KernelImplicitTmaWarpSpecializedSm90ELi1EEENSB_IJNSC_ILi64EEESI_NSB_IJSI_EEEEEENS_10tfloat32_tESL_NSA_8TiledMMAINSA_8MMA_AtomIJNSA_4SM904GMMA29MMA_64x64x8_F32TF32TF32_SS_TNILNSP_7ScaleInE1ELSR_1EEEEEENSA_6LayoutINSB_IJSE_SE_SE_EEENSB_IJNSC_ILi0EEESW_SW_EEEEENSB_IJNSA_10UnderscoreESZ_SZ_EEEEENS7_6detail26Sm90ImplicitGemmTileTraitsINSA_20SM90_TMA_LOAD_IM2COLENSA_14ComposedLayoutINSA_7SwizzleILi3ELi4ELi3EEENSA_18smem_ptr_flag_bitsILi32EEENSU_INSB_IJNSB_IJNSC_ILi8EEES1A_EEENSB_IJNSC_ILi32EEESD_EEENSB_IJSE_NSC_ILi7EEEEEEEEENSB_IJNSB_IJS1C_NSC_ILi512EEEEEENSB_IJSE_NSC_ILi256EEEEEENSB_IJSW_NSC_ILi4096EEEEEEEEEEEEEvEENS13_INSA_23SM90_TMA_LOAD_MULTICASTES1P_vEEEENS_8epilogue10collective6detail29Sm90TmaWarpSpecializedAdapterINS1V_15DefaultEpilogueISL_NSB_IJNSB_IJllllEEESE_SW_EEES20_NS1U_6thread17LinearCombinationISL_Li1EffLNS21_9ScaleType4KindE0ELNS_15FloatRoundStyleE2ESL_EENS_4gemm15EpilogueDefaultEEEEEvvEEEEvNT_6ParamsE,@function
        .size           _ZN7cutlass13device_kernelINS_4conv6kernel13ConvUniversalINS1_16ConvProblemShapeILNS1_8OperatorE0ELi3EEENS1_10collective14CollectiveConvINS1_46MainloopSm90TmaGmmaWarpSpecializedImplicitGemmILS5_0ELi7ELi3EN4cute5tupleIJNSA_1CILi2EEENSC_ILi1EEESE_EEENS1_36KernelImplicitTmaWarpSpecializedSm90ELi1EEENSB_IJNSC_ILi64EEESI_NSB_IJSI_EEEEEENS_10tfloat32_tESL_NSA_8TiledMMAINSA_8MMA_AtomIJNSA_4SM904GMMA29MMA_64x64x8_F32TF32TF32_SS_TNILNSP_7ScaleInE1ELSR_1EEEEEENSA_6LayoutINSB_IJSE_SE_SE_EEENSB_IJNSC_ILi0EEESW_SW_EEEEENSB_IJNSA_10UnderscoreESZ_SZ_EEEEENS7_6detail26Sm90ImplicitGemmTileTraitsINSA_20SM90_TMA_LOAD_IM2COLENSA_14ComposedLayoutINSA_7SwizzleILi3ELi4ELi3EEENSA_18smem_ptr_flag_bitsILi32EEENSU_INSB_IJNSB_IJNSC_ILi8EEES1A_EEENSB_IJNSC_ILi32EEESD_EEENSB_IJSE_NSC_ILi7EEEEEEEEENSB_IJNSB_IJS1C_NSC_ILi512EEEEEENSB_IJSE_NSC_ILi256EEEEEENSB_IJSW_NSC_ILi4096EEEEEEEEEEEEEvEENS13_INSA_23SM90_TMA_LOAD_MULTICASTES1P_vEEEENS_8epilogue10collective6detail29Sm90TmaWarpSpecializedAdapterINS1V_15DefaultEpilogueISL_NSB_IJNSB_IJllllEEESE_SW_EEES20_NS1U_6thread17LinearCombinationISL_Li1EffLNS21_9ScaleType4KindE0ELNS_15FloatRoundStyleE2ESL_EENS_4gemm15EpilogueDefaultEEEEEvvEEEEvNT_6ParamsE,(.L_x_104 - _ZN7cutlass13device_kernelINS_4conv6kernel13ConvUniversalINS1_16ConvProblemShapeILNS1_8OperatorE0ELi3EEENS1_10collective14CollectiveConvINS1_46MainloopSm90TmaGmmaWarpSpecializedImplicitGemmILS5_0ELi7ELi3EN4cute5tupleIJNSA_1CILi2EEENSC_ILi1EEESE_EEENS1_36KernelImplicitTmaWarpSpecializedSm90ELi1EEENSB_IJNSC_ILi64EEESI_NSB_IJSI_EEEEEENS_10tfloat32_tESL_NSA_8TiledMMAINSA_8MMA_AtomIJNSA_4SM904GMMA29MMA_64x64x8_F32TF32TF32_SS_TNILNSP_7ScaleInE1ELSR_1EEEEEENSA_6LayoutINSB_IJSE_SE_SE_EEENSB_IJNSC_ILi0EEESW_SW_EEEEENSB_IJNSA_10UnderscoreESZ_SZ_EEEEENS7_6detail26Sm90ImplicitGemmTileTraitsINSA_20SM90_TMA_LOAD_IM2COLENSA_14ComposedLayoutINSA_7SwizzleILi3ELi4ELi3EEENSA_18smem_ptr_flag_bitsILi32EEENSU_INSB_IJNSB_IJNSC_ILi8EEES1A_EEENSB_IJNSC_ILi32EEESD_EEENSB_IJSE_NSC_ILi7EEEEEEEEENSB_IJNSB_IJS1C_NSC_ILi512EEEEEENSB_IJSE_NSC_ILi256EEEEEENSB_IJSW_NSC_ILi4096EEEEEEEEEEEEEvEENS13_INSA_23SM90_TMA_LOAD_MULTICASTES1P_vEEEENS_8epilogue10collective6detail29Sm90TmaWarpSpecializedAdapterINS1V_15DefaultEpilogueISL_NSB_IJNSB_IJllllEEESE_SW_EEES20_NS1U_6thread17LinearCombinationISL_Li1EffLNS21_9ScaleType4KindE0ELNS_15FloatRoundStyleE2ESL_EENS_4gemm15EpilogueDefaultEEEEEvvEEEEvNT_6ParamsE)
        .other          _ZN7cutlass13device_kernelINS_4conv6kernel13ConvUniversalINS1_16ConvProblemShapeILNS1_8OperatorE0ELi3EEENS1_10collective14CollectiveConvINS1_46MainloopSm90TmaGmmaWarpSpecializedImplicitGemmILS5_0ELi7ELi3EN4cute5tupleIJNSA_1CILi2EEENSC_ILi1EEESE_EEENS1_36KernelImplicitTmaWarpSpecializedSm90ELi1EEENSB_IJNSC_ILi64EEESI_NSB_IJSI_EEEEEENS_10tfloat32_tESL_NSA_8TiledMMAINSA_8MMA_AtomIJNSA_4SM904GMMA29MMA_64x64x8_F32TF32TF32_SS_TNILNSP_7ScaleInE1ELSR_1EEEEEENSA_6LayoutINSB_IJSE_SE_SE_EEENSB_IJNSC_ILi0EEESW_SW_EEEEENSB_IJNSA_10UnderscoreESZ_SZ_EEEEENS7_6detail26Sm90ImplicitGemmTileTraitsINSA_20SM90_TMA_LOAD_IM2COLENSA_14ComposedLayoutINSA_7SwizzleILi3ELi4ELi3EEENSA_18smem_ptr_flag_bitsILi32EEENSU_INSB_IJNSB_IJNSC_ILi8EEES1A_EEENSB_IJNSC_ILi32EEESD_EEENSB_IJSE_NSC_ILi7EEEEEEEEENSB_IJNSB_IJS1C_NSC_ILi512EEEEEENSB_IJSE_NSC_ILi256EEEEEENSB_IJSW_NSC_ILi4096EEEEEEEEEEEEEvEENS13_INSA_23SM90_TMA_LOAD_MULTICASTES1P_vEEEENS_8epilogue10collective6detail29Sm90TmaWarpSpecializedAdapterINS1V_15DefaultEpilogueISL_NSB_IJNSB_IJllllEEESE_SW_EEES20_NS1U_6thread17LinearCombinationISL_Li1EffLNS21_9ScaleType4KindE0ELNS_15FloatRoundStyleE2ESL_EENS_4gemm15EpilogueDefaultEEEEEvvEEEEvNT_6ParamsE,@"STO_CUDA_ENTRY STV_DEFAULT"
_ZN7cutlass13device_kernelINS_4conv6kernel13ConvUniversalINS1_16ConvProblemShapeILNS1_8OperatorE0ELi3EEENS1_10collective14CollectiveConvINS1_46MainloopSm90TmaGmmaWarpSpecializedImplicitGemmILS5_0ELi7ELi3EN4cute5tupleIJNSA_1CILi2EEENSC_ILi1EEESE_EEENS1_36KernelImplicitTmaWarpSpecializedSm90ELi1EEENSB_IJNSC_ILi64EEESI_NSB_IJSI_EEEEEENS_10tfloat32_tESL_NSA_8TiledMMAINSA_8MMA_AtomIJNSA_4SM904GMMA29MMA_64x64x8_F32TF32TF32_SS_TNILNSP_7ScaleInE1ELSR_1EEEEEENSA_6LayoutINSB_IJSE_SE_SE_EEENSB_IJNSC_ILi0EEESW_SW_EEEEENSB_IJNSA_10UnderscoreESZ_SZ_EEEEENS7_6detail26Sm90ImplicitGemmTileTraitsINSA_20SM90_TMA_LOAD_IM2COLENSA_14ComposedLayoutINSA_7SwizzleILi3ELi4ELi3EEENSA_18smem_ptr_flag_bitsILi32EEENSU_INSB_IJNSB_IJNSC_ILi8EEES1A_EEENSB_IJNSC_ILi32EEESD_EEENSB_IJSE_NSC_ILi7EEEEEEEEENSB_IJNSB_IJS1C_NSC_ILi512EEEEEENSB_IJSE_NSC_ILi256EEEEEENSB_IJSW_NSC_ILi4096EEEEEEEEEEEEEvEENS13_INSA_23SM90_TMA_LOAD_MULTICASTES1P_vEEEENS_8epilogue10collective6detail29Sm90TmaWarpSpecializedAdapterINS1V_15DefaultEpilogueISL_NSB_IJNSB_IJllllEEESE_SW_EEES20_NS1U_6thread17LinearCombinationISL_Li1EffLNS21_9ScaleType4KindE0ELNS_15FloatRoundStyleE2ESL_EENS_4gemm15EpilogueDefaultEEEEEvvEEEEvNT_6ParamsE:
[----:B------:R-:W-:Y:S01]  /*0000*/  LDC R1, c[0x0][0x28] ;  /* 0x00000a00ff017b82 */ /* 0x000fe20000000800 */
[----:B------:R-:W0:Y:S01]  /*0010*/  S2R R8, SR_TID.X ;  /* 0x0000000000087919 */ /* 0x000e220000002100 */
[----:B------:R-:W-:Y:S01]  /*0020*/  ELECT P0, URZ, PT ;  /* 0x00000000003f782f */ /* 0x000fe20003800000 */
[----:B------:R-:W-:Y:S01]  /*0030*/  BSSY B0, `(.L_x_0) ;  /* 0x0000010000007945 */ /* 0x000fe20003800000 */
[----:B------:R-:W1:Y:S01]  /*0040*/  S2R R7, SR_CTAID.X ;  /* 0x0000000000077919 */ /* 0x000e620000002500 */
[--C-:B0-----:R-:W-:Y:S02]  /*0050*/  SHF.R.U32.HI R0, RZ, 0x5, R8.reuse ;  /* 0x00000005ff007819 */ /* 0x101fe40000011608 */
[----:B------:R-:W-:-:S03]  /*0060*/  SHF.R.U32.HI R11, RZ, 0x7, R8 ;  /* 0x00000007ff0b7819 */ /* 0x000fc60000011608 */
[----:B------:R-:W0:Y:S04]  /*0070*/  SHFL.IDX PT, R2, R0, RZ, 0x1f ;  /* 0x00001fff00027589 */ /* 0x000e2800000e0000 */
[----:B------:R-:W2:Y:S01]  /*0080*/  SHFL.IDX PT, R11, R11, RZ, 0x1f ;  /* 0x00001fff0b0b7589 */ /* 0x000ea200000e0000 */
[----:B0-----:R-:W-:-:S13]  /*0090*/  ISETP.NE.OR P0, PT, R2, RZ, !P0 ;  /* 0x000000ff0200720c */ /* 0x001fda0004705670 */
[----:B-12---:R-:W-:Y:S05]  /*00a0*/  @P0 BRA `(.L_x_1) ;  /* 0x0000000000200947 */ /* 0x006fea0003800000 */
[----:B------:R-:W-:Y:S02]  /*00b0*/  ULDC.64 UR4, c[0x0][0x198] ;  /* 0x0000660000047ab9 */ /* 0x000fe40000000a00 */
[----:B------:R-:W-:Y:S02]  /*00c0*/  UIADD3 UR6, UP0, UR4, 0xf0, URZ ;  /* 0x000000f004067890 */ /* 0x000fe4000ff1e03f */
[----:B------:R-:W-:Y:S02]  /*00d0*/  UIADD3 UR4, UP1, UR4, 0x270, URZ ;  /* 0x0000027004047890 */ /* 0x000fe4000ff3e03f */
[----:B------:R-:W-:Y:S02]  /*00e0*/  UIADD3.X UR7, URZ, UR5, URZ, UP0, !UPT ;  /* 0x000000053f077290 */ /* 0x000fe400087fe43f */
[----:B------:R-:W-:-:S07]  /*00f0*/  UIADD3.X UR5, URZ, UR5, URZ, UP1, !UPT ;  /* 0x000000053f057290 */ /* 0x000fce0008ffe43f */
[----:B------:R0:W-:Y:S02]  /*0100*/  UTMACCTL.PF [UR6] ;  /* 0x00000000060079b9 */ /* 0x0001e40008040000 */
[----:B------:R0:W-:Y:S02]  /*0110*/  UTMACCTL.PF [UR4] ;  /* 0x00000000040079b9 */ /* 0x0001e40008040000 */
[----:B0-----:R-:W-:Y:S01]  /*0120*/  NOP ;  /* 0x0000000000007918 */ /* 0x001fe20000000000 */
.L_x_1:
[----:B------:R-:W-:Y:S05]  /*0130*/  BSYNC B0 ;  /* 0x0000000000007941 */ /* 0x000fea0003800000 */
.L_x_0:
[----:B------:R-:W0:Y:S01]  /*0140*/  SHFL.IDX PT, R0, R0, RZ, 0x1f ;  /* 0x00001fff00007589 */ /* 0x000e2200000e0000 */
[----:B------:R-:W-:Y:S02]  /*0150*/  SHF.R.S32.HI R3, RZ, 0x1f, R8 ;  /* 0x0000001fff037819 */ /* 0x000fe40000011408 */
[----:B------:R-:W-:Y:S01]  /*0160*/  I2FP.F32.U32 R6, R7 ;  /* 0x0000000700067245 */ /* 0x000fe20000201000 */
[----:B------:R-:W1:Y:S01]  /*0170*/  S2R R10, SR_CTAID.Y ;  /* 0x00000000000a7919 */ /* 0x000e620000002600 */
[----:B------:R-:W-:-:S04]  /*0180*/  LEA.HI R3, R3, R8, RZ, 0x7 ;  /* 0x0000000803037211 */ /* 0x000fc800078f38ff */
[----:B------:R-:W-:-:S05]  /*0190*/  LOP3.LUT R3, R3, 0xffffff80, RZ, 0xc0, !PT ;  /* 0xffffff8003037812 */ /* 0x000fca00078ec0ff */
[----:B------:R-:W-:-:S05]  /*01a0*/  IMAD.IADD R9, R8, 0x1, -R3 ;  /* 0x0000000108097824 */ /* 0x000fca00078e0a03 */
[----:B------:R-:W-:-:S04]  /*01b0*/  SHF.R.S32.HI R4, RZ, 0x1f, R9 ;  /* 0x0000001fff047819 */ /* 0x000fc80000011409 */
[----:B------:R-:W-:Y:S02]  /*01c0*/  LEA.HI R4, R4, R9, RZ, 0x3 ;  /* 0x0000000904047211 */ /* 0x000fe400078f18ff */
[----:B0-----:R-:W-:Y:S02]  /*01d0*/  ISETP.NE.AND P0, PT, R0, RZ, PT ;  /* 0x000000ff0000720c */ /* 0x001fe40003f05270 */
[--C-:B------:R-:W-:Y:S02]  /*01e0*/  SHF.R.S32.HI R3, RZ, 0x3, R4.reuse ;  /* 0x00000003ff037819 */ /* 0x100fe40000011404 */
[----:B------:R-:W-:Y:S02]  /*01f0*/  SHF.R.S32.HI R4, RZ, 0x1f, R4 ;  /* 0x0000001fff047819 */ /* 0x000fe40000011404 */
[----:B------:R-:W-:-:S07]  /*0200*/  SHF.R.S32.HI R5, RZ, 0x1f, R0 ;  /* 0x0000001fff057819 */ /* 0x000fce0000011400 */
[----:B-1----:R-:W-:Y:S05]  /*0210*/  @P0 BRA `(.L_x_2) ;  /* 0x0000000000700947 */ /* 0x002fea0003800000 */
[----:B------:R-:W0:Y:S01]  /*0220*/  S2UR UR8, SR_CgaCtaId ;  /* 0x00000000000879c3 */ /* 0x000e220000008800 */
[----:B------:R-:W-:Y:S01]  /*0230*/  UMOV UR4, 0x400 ;  /* 0x0000040000047882 */ /* 0x000fe20000000000 */
[----:B------:R-:W-:Y:S01]  /*0240*/  UMOV UR5, 0x1 ;  /* 0x0000000100057882 */ /* 0x000fe20000000000 */
[----:B------:R-:W-:Y:S01]  /*0250*/  UMOV UR6, 0x2 ;  /* 0x0000000200067882 */ /* 0x000fe20000000000 */
[----:B------:R-:W-:Y:S01]  /*0260*/  ELECT P0, URZ, PT ;  /* 0x00000000003f782f */ /* 0x000fe20003800000 */
[----:B------:R-:W-:-:S04]  /*0270*/  UIADD3 UR6, -UR6, 0x100000, URZ ;  /* 0x0010000006067890 */ /* 0x000fc8000fffe13f */
[----:B------:R-:W-:Y:S02]  /*0280*/  USHF.L.U32 UR7, UR6, 0xb, URZ ;  /* 0x0000000b06077899 */ /* 0x000fe4000800063f */
[----:B------:R-:W-:Y:S02]  /*0290*/  USHF.L.U32 UR6, UR6, 0x1, URZ ;  /* 0x0000000106067899 */ /* 0x000fe4000800063f */
[----:B0-----:R-:W-:Y:S02]  /*02a0*/  ULEA UR8, UR8, UR4, 0x18 ;  /* 0x0000000408087291 */ /* 0x001fe4000f8ec03f */
[----:B------:R-:W-:-:S04]  /*02b0*/  UIADD3 UR4, -UR5, 0x100000, URZ ;  /* 0x0010000005047890 */ /* 0x000fc8000fffe13f */
[----:B------:R-:W-:Y:S02]  /*02c0*/  USHF.L.U32 UR5, UR4, 0xb, URZ ;  /* 0x0000000b04057899 */ /* 0x000fe4000800063f */
[----:B------:R-:W-:Y:S01]  /*02d0*/  USHF.L.U32 UR4, UR4, 0x1, URZ ;  /* 0x0000000104047899 */ /* 0x000fe2000800063f */
[----:B------:R-:W0:Y:S11]  /*02e0*/  FENCE.VIEW.ASYNC.S ;  /* 0x00000000000073c6 */ /* 0x000e360000000000 */
[----:B0-----:R0:W1:Y:S01]  /*02f0*/  SYNCS.EXCH.64 URZ, [UR8+0x38000], UR4 ;  /* 0x03800004083f75b2 */ /* 0x0010620008000100 */
[----:B------:R0:W2:Y:S01]  /*0300*/  SYNCS.EXCH.64 URZ, [UR8+0x38038], UR6 ;  /* 0x03803806083f75b2 */ /* 0x0000a20008000100 */
[----:B------:R0:W3:Y:S01]  /*0310*/  SYNCS.EXCH.64 URZ, [UR8+0x38008], UR4 ;  /* 0x03800804083f75b2 */ /* 0x0000e20008000100 */
[----:B------:R0:W4:Y:S01]  /*0320*/  SYNCS.EXCH.64 URZ, [UR8+0x38040], UR6 ;  /* 0x03804006083f75b2 */ /* 0x0001220008000100 */
[----:B------:R0:W0:Y:S01]  /*0330*/  SYNCS.EXCH.64 URZ, [UR8+0x38010], UR4 ;  /* 0x03801004083f75b2 */ /* 0x0000220008000100 */
        /* <DEDUP_REMOVED lines=9> */
[----:B------:R-:W-:Y:S01]  /*03d0*/  NOP ;  /* 0x0000000000007918 */ /* 0x000fe20000000000 */
.L_x_2:
[----:B0-----:R-:W-:Y:S01]  /*03e0*/  ULDC UR4, c[0x0][0x150] ;  /* 0x0000540000047ab9 */ /* 0x001fe20000000800 */
[----:B------:R-:W-:Y:S01]  /*03f0*/  LEA.HI R4, R4, R3, RZ, 0x2 ;  /* 0x0000000304047211 */ /* 0x000fe200078f10ff */
[----:B------:R-:W-:Y:S01]  /*0400*/  FMUL R6, R6, UR4 ;  /* 0x0000000406067c20 */ /* 0x000fe20008400000 */
[----:B------:R-:W-:Y:S01]  /*0410*/  LEA.HI R5, R5, R0, RZ, 0x2 ;  /* 0x0000000005057211 */ /* 0x000fe200078f10ff */
[----:B------:R-:W-:Y:S01]  /*0420*/  ULDC UR4, c[0x0][0x154] ;  /* 0x0000550000047ab9 */ /* 0x000fe20000000800 */
[----:B------:R-:W-:Y:S01]  /*0430*/  LOP3.LUT R4, R4, 0xfffffffc, RZ, 0xc0, !PT ;  /* 0xfffffffc04047812 */ /* 0x000fe200078ec0ff */
[----:B------:R-:W0:Y:S01]  /*0440*/  LDC R13, c[0x0][0x140] ;  /* 0x00005000ff0d7b82 */ /* 0x000e220000000800 */
[----:B------:R-:W-:Y:S01]  /*0450*/  LOP3.LUT R5, R5, 0x3ffffffc, RZ, 0xc0, !PT ;  /* 0x3ffffffc05057812 */ /* 0x000fe200078ec0ff */
[----:B------:R-:W5:Y:S01]  /*0460*/  F2I.U32.TRUNC.NTZ R6, R6 ;  /* 0x0000000600067305 */ /* 0x000f62000020f000 */
[----:B------:R-:W-:Y:S01]  /*0470*/  LOP3.LUT P0, RZ, R9, 0x7, RZ, 0xc0, !PT ;  /* 0x0000000709ff7812 */ /* 0x000fe2000780c0ff */
[----:B------:R-:W-:Y:S01]  /*0480*/  IMAD.IADD R4, R3, 0x1, -R4 ;  /* 0x0000000103047824 */ /* 0x000fe200078e0a04 */
[----:B------:R-:W-:Y:S01]  /*0490*/  I2FP.F32.U32 R3, R10 ;  /* 0x0000000a00037245 */ /* 0x000fe20000201000 */
[----:B------:R-:W-:Y:S01]  /*04a0*/  IMAD.IADD R5, R0, 0x1, -R5 ;  /* 0x0000000100057824 */ /* 0x000fe200078e0a05 */
[----:B------:R-:W-:Y:S01]  /*04b0*/  ISETP.NE.AND P3, PT, R11, 0x1, PT ;  /* 0x000000010b00780c */ /* 0x000fe20003f65270 */
[----:B------:R-:W-:Y:S01]  /*04c0*/  NOP ;  /* 0x0000000000007918 */ /* 0x000fe20000000000 */
[----:B------:R-:W-:Y:S01]  /*04d0*/  NOP ;  /* 0x0000000000007918 */ /* 0x000fe20000000000 */
[----:B------:R-:W-:-:S02]  /*04e0*/  IMAD R4, R5, 0x4, R4 ;  /* 0x0000000405047824 */ /* 0x000fc400078e0204 */
[----:B------:R-:W-:Y:S01]  /*04f0*/  FMUL R12, R3, UR4 ;  /* 0x00000004030c7c20 */ /* 0x000fe20008400000 */
[----:B------:R-:W-:Y:S01]  /*0500*/  ULDC UR4, c[0x0][0x144] ;  /* 0x0000510000047ab9 */ /* 0x000fe20000000800 */
[C---:B------:R-:W-:Y:S01]  /*0510*/  IMAD.SHL.U32 R5, R4.reuse, 0x4, RZ ;  /* 0x0000000404057824 */ /* 0x040fe200078e00ff */
[----:B------:R-:W-:Y:S01]  /*0520*/  LEA.HI R0, R4, R4, RZ, 0x1 ;  /* 0x0000000404007211 */ /* 0x000fe200078f08ff */
[----:B-----5:R-:W-:Y:S02]  /*0530*/  IMAD.MOV R14, RZ, RZ, -R6 ;  /* 0x000000ffff0e7224 */ /* 0x020fe400078e0a06 */
[----:B------:R-:W5:Y:S01]  /*0540*/  F2I.U32.TRUNC.NTZ R12, R12 ;  /* 0x0000000c000c7305 */ /* 0x000f62000020f000 */
[----:B------:R-:W-:Y:S01]  /*0550*/  LOP3.LUT R3, R0, 0xfffffffe, RZ, 0xc0, !PT ;  /* 0xfffffffe00037812 */ /* 0x000fe200078ec0ff */
[----:B------:R-:W-:Y:S01]  /*0560*/  IMAD R0, R14, UR4, R7 ;  /* 0x000000040e007c24 */ /* 0x000fe2000f8e0207 */
[----:B------:R-:W-:Y:S01]  /*0570*/  LOP3.LUT R6, R4, 0xc, R5, 0x78, !PT ;  /* 0x0000000c04067812 */ /* 0x000fe200078e7805 */
[----:B------:R-:W-:-:S02]  /*0580*/  ULDC UR4, c[0x0][0x148] ;  /* 0x0000520000047ab9 */ /* 0x000fc40000000800 */
[----:B------:R-:W-:Y:S01]  /*0590*/  IMAD.IADD R3, R4, 0x1, -R3 ;  /* 0x0000000104037824 */ /* 0x000fe200078e0a03 */
[----:B0-----:R-:W-:Y:S02]  /*05a0*/  ISETP.EQ.U32.AND P1, PT, R13, 0x1, PT ;  /* 0x000000010d00780c */ /* 0x001fe40003f22070 */
[----:B------:R-:W-:Y:S02]  /*05b0*/  ISETP.LT.U32.AND P0, PT, R6, 0x2, !P0 ;  /* 0x000000020600780c */ /* 0x000fe40004701070 */
[----:B------:R-:W-:Y:S02]  /*05c0*/  ISETP.NE.AND P4, PT, R3, R0, PT ;  /* 0x000000000300720c */ /* 0x000fe40003f85270 */
[----:B------:R-:W-:Y:S01]  /*05d0*/  SHF.R.S32.HI R3, RZ, 0x1f, R2 ;  /* 0x0000001fff037819 */ /* 0x000fe20000011402 */
[----:B-----5:R-:W-:-:S03]  /*05e0*/  IMAD.MOV R5, RZ, RZ, -R12 ;  /* 0x000000ffff057224 */ /* 0x020fc600078e0a0c */
[----:B------:R-:W-:Y:S01]  /*05f0*/  LEA.HI R3, R3, R2, RZ, 0x2 ;  /* 0x0000000203037211 */ /* 0x000fe200078f10ff */
[----:B------:R-:W-:-:S03]  /*0600*/  IMAD R5, R5, UR4, R10 ;  /* 0x0000000405057c24 */ /* 0x000fc6000f8e020a */
[----:B------:R-:W-:-:S03]  /*0610*/  LOP3.LUT R3, R3, 0xfffffffc, RZ, 0xc0, !PT ;  /* 0xfffffffc03037812 */ /* 0x000fc600078ec0ff */
[----:B------:R-:W-:Y:S02]  /*0620*/  @P4 LEA.HI R0, R6, R6, RZ, 0x1 ;  /* 0x0000000606004211 */ /* 0x000fe400078f08ff */
[----:B------:R-:W-:Y:S02]  /*0630*/  IMAD.IADD R12, R2, 0x1, -R3 ;  /* 0x00000001020c7824 */ /* 0x000fe400078e0a03 */
[----:B------:R-:W-:-:S03]  /*0640*/  @P4 SHF.R.S32.HI R0, RZ, 0x1, R0 ;  /* 0x00000001ff004819 */ /* 0x000fc60000011400 */
[----:B------:R-:W-:Y:S02]  /*0650*/  LOP3.LUT P2, RZ, R11, R12, RZ, 0xfc, !PT ;  /* 0x0000000c0bff7212 */ /* 0x000fe4000784fcff */
[----:B------:R-:W-:Y:S01]  /*0660*/  @P4 ISETP.NE.AND P5, PT, R0, R5, PT ;  /* 0x000000050000420c */ /* 0x000fe20003fa5270 */
[----:B------:R-:W-:Y:S01]  /*0670*/  IMAD.MOV.U32 R5, RZ, RZ, 0x1 ;  /* 0x00000001ff057424 */ /* 0x000fe200078e00ff */
[----:B------:R-:W-:Y:S02]  /*0680*/  SEL R4, RZ, 0x1, P2 ;  /* 0x00000001ff047807 */ /* 0x000fe40001000000 */
[----:B------:R-:W-:Y:S02]  /*0690*/  SEL R0, RZ, 0x1, !P0 ;  /* 0x00000001ff007807 */ /* 0x000fe40004000000 */
[----:B------:R-:W-:Y:S02]  /*06a0*/  @P4 SEL R5, RZ, 0x1, P5 ;  /* 0x00000001ff054807 */ /* 0x000fe40002800000 */
[----:B------:R-:W-:-:S02]  /*06b0*/  SEL R4, R4, 0x2, P3 ;  /* 0x0000000204047807 */ /* 0x000fc40001800000 */
[----:B------:R-:W-:Y:S01]  /*06c0*/  LOP3.LUT R5, R5, R0, RZ, 0xc0, !PT ;  /* 0x0000000005057212 */ /* 0x000fe200078ec0ff */
[----:B------:R-:W-:Y:S06]  /*06d0*/  @!P1 BRA `(.L_x_3) ;  /* 0x0000000000089947 */ /* 0x000fec0003800000 */
[----:B-1234-:R-:W-:Y:S01]  /*06e0*/  UCGABAR_ARV ;  /* 0x00000000000079c7 */ /* 0x01efe20008000000 */
[----:B------:R-:W-:Y:S05]  /*06f0*/  BRA `(.L_x_4) ;  /* 0x0000000000047947 */ /* 0x000fea0003800000 */
.L_x_3:
[----:B-1234-:R-:W-:Y:S01]  /*0700*/  NOP ;  /* 0x0000000000007918 */ /* 0x01efe20000000000 */
.L_x_4:
[----:B------:R-:W-:Y:S01]  /*0710*/  ULDC.64 UR4, c[0x0][0x618] ;  /* 0x0001860000047ab9 */ /* 0x000fe20000000a00 */
[----:B------:R-:W-:Y:S01]  /*0720*/  ULDC.64 UR12, c[0x0][0x208] ;  /* 0x00008200000c7ab9 */ /* 0x000fe20000000a00 */
[----:B------:R-:W-:-:S04]  /*0730*/  ISETP.NE.U32.AND P0, PT, RZ, UR4, PT ;  /* 0x00000004ff007c0c */ /* 0x000fc8000bf05070 */
[----:B------:R-:W-:-:S13]  /*0740*/  ISETP.NE.AND.EX P0, PT, RZ, UR5, PT, P0 ;  /* 0x00000005ff007c0c */ /* 0x000fda000bf05300 */
[----:B------:R-:W-:Y:S05]  /*0750*/  @!P0 BRA `(.L_x_5) ;  /* 0x00000000001c8947 */ /* 0x000fea0003800000 */
[----:B------:R-:W0:Y:S02]  /*0760*/  LDC.64 R2, c[0x0][0x618] ;  /* 0x00018600ff027b82 */ /* 0x000e240000000a00 */
[----:B0-----:R-:W2:Y:S02]  /*0770*/  LDG.E.64 R2, desc[UR12][R2.64] ;  /* 0x0000000c02027981 */ /* 0x001ea4000c1e1b00 */
[----:B--2---:R-:W-:-:S04]  /*0780*/  ISETP.NE.U32.AND P0, PT, R2, RZ, PT ;  /* 0x000000ff0200720c */ /* 0x004fc80003f05070 */
[----:B------:R-:W-:-:S13]  /*0790*/  ISETP.NE.AND.EX P0, PT, R3, RZ, PT, P0 ;  /* 0x000000ff0300720c */ /* 0x000fda0003f05300 */
[----:B------:R-:W-:Y:S05]  /*07a0*/  @!P0 BRA `(.L_x_5) ;  /* 0x0000000000088947 */ /* 0x000fea0003800000 */
[----:B------:R0:W5:Y:S01]  /*07b0*/  LD.E R0, desc[UR12][R2.64] ;  /* 0x0000000c02007980 */ /* 0x000162000c101900 */
[----:B------:R-:W-:Y:S05]  /*07c0*/  BRA `(.L_x_6) ;  /* 0x0000000000207947 */ /* 0x000fea0003800000 */
.L_x_5:
[----:B------:R-:W-:Y:S02]  /*07d0*/  ULDC.64 UR4, c[0x0][0x608] ;  /* 0x0001820000047ab9 */ /* 0x000fe40000000a00 */
[----:B------:R-:W-:-:S04]  /*07e0*/  ISETP.NE.U32.AND P0, PT, RZ, UR4, PT ;  /* 0x00000004ff007c0c */ /* 0x000fc8000bf05070 */
[----:B------:R-:W-:-:S13]  /*07f0*/  ISETP.NE.AND.EX P0, PT, RZ, UR5, PT, P0 ;  /* 0x00000005ff007c0c */ /* 0x000fda000bf05300 */
[----:B------:R-:W-:Y:S05]  /*0800*/  @!P0 BRA `(.L_x_7) ;  /* 0x00000000000c8947 */ /* 0x000fea0003800000 */
[----:B------:R-:W0:Y:S02]  /*0810*/  LDC.64 R2, c[0x0][0x608] ;  /* 0x00018200ff027b82 */ /* 0x000e240000000a00 */
[----:B0-----:R1:W5:Y:S01]  /*0820*/  LDG.E R0, desc[UR12][R2.64] ;  /* 0x0000000c02007981 */ /* 0x001362000c1e1900 */
[----:B------:R-:W-:Y:S05]  /*0830*/  BRA `(.L_x_6) ;  /* 0x0000000000047947 */ /* 0x000fea0003800000 */
.L_x_7:
[----:B------:R-:W2:Y:S02]  /*0840*/  LDC R0, c[0x0][0x600] ;  /* 0x00018000ff007b82 */ /* 0x000ea40000000800 */
.L_x_6:
[----:B------:R-:W-:Y:S02]  /*0850*/  ULDC.64 UR4, c[0x0][0x620] ;  /* 0x0001880000047ab9 */ /* 0x000fe40000000a00 */
[----:B------:R-:W-:-:S04]  /*0860*/  ISETP.NE.U32.AND P0, PT, RZ, UR4, PT ;  /* 0x00000004ff007c0c */ /* 0x000fc8000bf05070 */
[----:B------:R-:W-:-:S13]  /*0870*/  ISETP.NE.AND.EX P0, PT, RZ, UR5, PT, P0 ;  /* 0x00000005ff007c0c */ /* 0x000fda000bf05300 */
[----:B------:R-:W-:Y:S05]  /*0880*/  @!P0 BRA `(.L_x_8) ;  /* 0x00000000001c8947 */ /* 0x000fea0003800000 */
[----:B01----:R-:W0:Y:S02]  /*0890*/  LDC.64 R2, c[0x0][0x620] ;  /* 0x00018800ff027b82 */ /* 0x003e240000000a00 */
[----:B0-----:R-:W3:Y:S02]  /*08a0*/  LDG.E.64 R2, desc[UR12][R2.64] ;  /* 0x0000000c02027981 */ /* 0x001ee4000c1e1b00 */
[----:B---3--:R-:W-:-:S04]  /*08b0*/  ISETP.NE.U32.AND P0, PT, R2, RZ, PT ;  /* 0x000000ff0200720c */ /* 0x008fc80003f05070 */
[----:B------:R-:W-:-:S13]  /*08c0*/  ISETP.NE.AND.EX P0, PT, R3, RZ, PT, P0 ;  /* 0x000000ff0300720c */ /* 0x000fda0003f05300 */
[----:B------:R-:W-:Y:S05]  /*08d0*/  @!P0 BRA `(.L_x_8) ;  /* 0x0000000000088947 */ /* 0x000fea0003800000 */
[----:B------:R0:W5:Y:S01]  /*08e0*/  LD.E R2, desc[UR12][R2.64] ;  /* 0x0000000c02027980 */ /* 0x000162000c101900 */
[----:B------:R-:W-:Y:S05]  /*08f0*/  BRA `(.L_x_9) ;  /* 0x0000000000207947 */ /* 0x000fea0003800000 */
.L_x_8:
[----:B------:R-:W-:Y:S02]  /*0900*/  ULDC.64 UR4, c[0x0][0x610] ;  /* 0x0001840000047ab9 */ /* 0x000fe40000000a00 */
[----:B------:R-:W-:-:S04]  /*0910*/  ISETP.NE.U32.AND P0, PT, RZ, UR4, PT ;  /* 0x00000004ff007c0c */ /* 0x000fc8000bf05070 */
[----:B------:R-:W-:-:S13]  /*0920*/  ISETP.NE.AND.EX P0, PT, RZ, UR5, PT, P0 ;  /* 0x00000005ff007c0c */ /* 0x000fda000bf05300 */
[----:B------:R-:W-:Y:S05]  /*0930*/  @!P0 BRA `(.L_x_10) ;  /* 0x00000000000c8947 */ /* 0x000fea0003800000 */
[----:B01----:R-:W0:Y:S02]  /*0940*/  LDC.64 R2, c[0x0][0x610] ;  /* 0x00018400ff027b82 */ /* 0x003e240000000a00 */
[----:B0-----:R1:W5:Y:S01]  /*0950*/  LDG.E R2, desc[UR12][R2.64] ;  /* 0x0000000c02027981 */ /* 0x001362000c1e1900 */
[----:B------:R-:W-:Y:S05]  /*0960*/  BRA `(.L_x_9) ;  /* 0x0000000000047947 */ /* 0x000fea0003800000 */
.L_x_10:
[----:B01----:R-:W3:Y:S02]  /*0970*/  LDC R2, c[0x0][0x604] ;  /* 0x00018100ff027b82 */ /* 0x003ee40000000800 */
.L_x_9:
[----:B01----:R-:W0:Y:S01]  /*0980*/  LDC R3, c[0x0][0x3e8] ;  /* 0x0000fa00ff037b82 */ /* 0x003e220000000800 */
[----:B------:R-:W-:Y:S01]  /*0990*/  ULDC UR4, c[0x0][0x3dc] ;  /* 0x0000f70000047ab9 */ /* 0x000fe20000000800 */
[----:B------:R-:W-:Y:S01]  /*09a0*/  ULDC.64 UR6, c[0x0][0x3e0] ;  /* 0x0000f80000067ab9 */ /* 0x000fe20000000a00 */
[----:B------:R-:W-:Y:S02]  /*09b0*/  UIADD3 UR4, UR4, 0x3f, URZ ;  /* 0x0000003f04047890 */ /* 0x000fe4000fffe03f */
[----:B------:R-:W-:Y:S02]  /*09c0*/  UIMAD UR6, UR7, UR6, URZ ;  /* 0x00000006070672a4 */ /* 0x000fe4000f8e023f */
[----:B------:R-:W-:-:S04]  /*09d0*/  USHF.R.S32.HI UR5, URZ, 0x1f, UR4 ;  /* 0x0000001f3f057899 */ /* 0x000fc80008011404 */
[----:B------:R-:W-:-:S04]  /*09e0*/  ULEA.HI UR5, UR5, UR4, URZ, 0x6 ;  /* 0x0000000405057291 */ /* 0x000fc8000f8f303f */
[----:B------:R-:W-:-:S06]  /*09f0*/  USHF.R.S32.HI UR8, URZ, 0x6, UR5 ;  /* 0x000000063f087899 */ /* 0x000fcc0008011405 */
[----:B------:R-:W-:Y:S02]  /*0a00*/  IMAD.U32 R17, RZ, RZ, UR8 ;  /* 0x00000008ff117e24 */ /* 0x000fe4000f8e00ff */
[----:B0-----:R-:W-:-:S04]  /*0a10*/  IMAD R3, R3, UR6, RZ ;  /* 0x0000000603037c24 */ /* 0x001fc8000f8e02ff */
[----:B------:R-:W-:Y:S01]  /*0a20*/  IMAD R3, R3, UR8, RZ ;  /* 0x0000000803037c24 */ /* 0x000fe2000f8e02ff */
[----:B------:R-:W-:Y:S06]  /*0a30*/  @!P1 BRA `(.L_x_11) ;  /* 0x00000000000c9947 */ /* 0x000fec0003800000 */
[----:B------:R-:W-:Y:S01]  /*0a40*/  UCGABAR_WAIT ;  /* 0x0000000000007dc7 */ /* 0x000fe20008000000 */
[----:B------:R-:W-:Y:S01]  /*0a50*/  CCTL.IVALL ;  /* 0x00000000ff00798f */ /* 0x000fe20002000000 */
[----:B------:R-:W-:Y:S05]  /*0a60*/  BRA `(.L_x_12) ;  /* 0x0000000000047947 */ /* 0x000fea0003800000 */
.L_x_11:
[----:B------:R-:W-:Y:S06]  /*0a70*/  BAR.SYNC.DEFER_BLOCKING 0x0 ;  /* 0x0000000000007b1d */ /* 0x000fec0000010000 */
.L_x_12:
[----:B------:R-:W-:-:S13]  /*0a80*/  ISETP.NE.AND P0, PT, R11, RZ, PT ;  /* 0x000000ff0b00720c */ /* 0x000fda0003f05270 */
[----:B------:R-:W-:Y:S05]  /*0a90*/  @!P0 BRA `(.L_x_13) ;  /* 0x00000034002c8947 */ /* 0x000fea0003800000 */
[----:B------:R-:W-:-:S13]  /*0aa0*/  ISETP.NE.AND P0, PT, R11, 0x1, PT ;  /* 0x000000010b00780c */ /* 0x000fda0003f05270 */
[----:B------:R-:W-:Y:S05]  /*0ab0*/  @P0 EXIT ;  /* 0x000000000000094d */ /* 0x000fea0003800000 */
[----:B------:R-:W-:Y:S01]  /*0ac0*/  ISETP.GE.AND P0, PT, R3, 0x1, PT ;  /* 0x000000010300780c */ /* 0x000fe20003f06270 */
[----:B------:R-:W-:Y:S01]  /*0ad0*/  UMOV UR4, URZ ;  /* 0x0000003f00047c82 */ /* 0x000fe20008000000 */
[----:B------:R-:W-:Y:S02]  /*0ae0*/  CS2R R54, SRZ ;  /* 0x0000000000367805 */ /* 0x000fe4000001ff00 */
[----:B------:R-:W-:Y:S02]  /*0af0*/  CS2R R24, SRZ ;  /* 0x0000000000187805 */ /* 0x000fe4000001ff00 */
[----:B------:R-:W-:Y:S02]  /*0b00*/  CS2R R26, SRZ ;  /* 0x00000000001a7805 */ /* 0x000fe4000001ff00 */
[----:B------:R-:W-:Y:S02]  /*0b10*/  CS2R R28, SRZ ;  /* 0x00000000001c7805 */ /* 0x000fe4000001ff00 */
[----:B------:R-:W-:-:S02]  /*0b20*/  CS2R R30, SRZ ;  /* 0x00000000001e7805 */ /* 0x000fc4000001ff00 */
[----:B------:R-:W-:Y:S02]  /*0b30*/  CS2R R32, SRZ ;  /* 0x0000000000207805 */ /* 0x000fe4000001ff00 */
        /* <DEDUP_REMOVED lines=9> */
[----:B------:R-:W-:Y:S01]  /*0bd0*/  CS2R R52, SRZ ;  /* 0x0000000000347805 */ /* 0x000fe2000001ff00 */
[----:B------:R-:W-:Y:S06]  /*0be0*/  @!P0 BRA `(.L_x_14) ;  /* 0x0000000000f88947 */ /* 0x000fec0003800000 */
[----:B------:R-:W-:-:S04]  /*0bf0*/  LOP3.LUT R7, R4, 0x1, RZ, 0xfc, !PT ;  /* 0x0000000104077812 */ /* 0x000fc800078efcff */
[----:B------:R-:W-:-:S13]  /*0c00*/  ISETP.NE.AND P1, PT, R7, 0x3, PT ;  /* 0x000000030700780c */ /* 0x000fda0003f25270 */
[----:B------:R-:W-:Y:S05]  /*0c10*/  @!P1 BRA `(.L_x_15) ;  /* 0x0000000000049947 */ /* 0x000fea0003800000 */
[----:B------:R-:W-:Y:S01]  /*0c20*/  BPT.TRAP 0x1 ;  /* 0x000000040000795c */ /* 0x000fe20000300000 */
.L_x_15:
[----:B------:R-:W0:Y:S01]  /*0c30*/  S2UR UR5, SR_CgaCtaId ;  /* 0x00000000000579c3 */ /* 0x000e220000008800 */
[----:B------:R-:W-:Y:S01]  /*0c40*/  SHF.L.U32 R7, RZ, 0x1f, RZ ;  /* 0x0000001fff077819 */ /* 0x000fe200000006ff */
[----:B------:R-:W-:Y:S02]  /*0c50*/  UMOV UR4, 0x400 ;  /* 0x0000040000047882 */ /* 0x000fe40000000000 */
[----:B0-----:R-:W-:-:S12]  /*0c60*/  ULEA UR4, UR5, UR4, 0x18 ;  /* 0x0000000405047291 */ /* 0x001fd8000f8ec03f */
.L_x_16:
[----:B0-----:R-:W-:-:S04]  /*0c70*/  IMAD.U32 R8, RZ, RZ, UR4 ;  /* 0x00000004ff087e24 */ /* 0x001fc8000f8e00ff */
[----:B------:R0:W1:Y:S03]  /*0c80*/  SYNCS.PHASECHK.TRANS64.TRYWAIT P1, [R8+URZ+0x38000], R7 ;  /* 0x03800007080075a7 */ /* 0x000066000802017f */
[----:B-1----:R-:W-:Y:S05]  /*0c90*/  @!P1 NANOSLEEP.SYNCS 0x989680 ;  /* 0x009896800000995d */ /* 0x002fea0003900000 */
[----:B------:R-:W1:Y:S02]  /*0ca0*/  @!P1 SYNCS.PHASECHK.TRANS64 P1, [R8+URZ+0x38000], R7 ;  /* 0x03800007080095a7 */ /* 0x000e64000802007f */
[----:B-1----:R-:W-:Y:S05]  /*0cb0*/  @!P1 BRA `(.L_x_16) ;  /* 0xfffffffc00ec9947 */ /* 0x002fea000383ffff */
[----:B------:R-:W-:Y:S01]  /*0cc0*/  UIADD3 UR5, UR4, 0x1c000, URZ ;  /* 0x0001c00004057890 */ /* 0x000fe2000fffe03f */
[----:B------:R-:W-:Y:S01]  /*0cd0*/  WARPGROUP.ARRIVE ;  /* 0x00000000000079c5 */ /* 0x000fe20000000000 */
[----:B------:R-:W-:Y:S02]  /*0ce0*/  USHF.R.U32.HI UR4, URZ, 0x4, UR4 ;  /* 0x000000043f047899 */ /* 0x000fe40008011604 */
[----:B------:R-:W-:Y:S02]  /*0cf0*/  USHF.R.U32.HI UR5, URZ, 0x4, UR5 ;  /* 0x000000043f057899 */ /* 0x000fe40008011605 */
[----:B------:R-:W-:Y:S02]  /*0d00*/  ULOP3.LUT UR4, UR4, 0x3fff, URZ, 0xc0, !UPT ;  /* 0x00003fff04047892 */ /* 0x000fe4000f8ec03f */
[----:B------:R-:W-:Y:S02]  /*0d10*/  ULOP3.LUT UR5, UR5, 0x3fff, URZ, 0xc0, !UPT ;  /* 0x00003fff05057892 */ /* 0x000fe4000f8ec03f */
[----:B------:R-:W-:-:S02]  /*0d20*/  ULOP3.LUT UR9, UR4, 0x10000, URZ, 0xfc, !UPT ;  /* 0x0001000004097892 */ /* 0x000fc4000f8efc3f */
[----:B------:R-:W-:Y:S01]  /*0d30*/  ULOP3.LUT UR8, UR5, 0x10000, URZ, 0xfc, !UPT ;  /* 0x0001000005087892 */ /* 0x000fe2000f8efc3f */
[----:B------:R-:W-:Y:S02]  /*0d40*/  UMOV UR7, 0x40000080 ;  /* 0x4000008000077882 */ /* 0x000fe40000000000 */
[----:B------:R-:W-:Y:S02]  /*0d50*/  UMOV UR5, 0x40000080 ;  /* 0x4000008000057882 */ /* 0x000fe40000000000 */
[----:B------:R-:W-:Y:S02]  /*0d60*/  UMOV UR4, UR9 ;  /* 0x0000000900047c82 */ /* 0x000fe40008000000 */
[----:B------:R-:W-:Y:S02]  /*0d70*/  UMOV UR6, UR8 ;  /* 0x0000000800067c82 */ /* 0x000fe40008000000 */
[----:B------:R-:W-:Y:S01]  /*0d80*/  HGMMA.64x64x8.F32.TF32 R24, gdesc[UR4], RZ, !UPT ;  /* 0x04e00000041879f0 */ /* 0x000fe2000c7028ff */
[----:B------:R-:W-:-:S02]  /*0d90*/  UIADD3 UR4, UR9, 0x2, URZ ;  /* 0x0000000209047890 */ /* 0x000fc4000fffe03f */
[----:B------:R-:W-:Y:S01]  /*0da0*/  UIADD3 UR6, UR8, 0x2, URZ ;  /* 0x0000000208067890 */ /* 0x000fe2000fffe03f */
[----:B------:R-:W-:Y:S01]  /*0db0*/  UMOV UR5, 0x40000080 ;  /* 0x4000008000057882 */ /* 0x000fe20000000000 */
[----:B------:R-:W-:-:S07]  /*0dc0*/  UMOV UR7, 0x40000080 ;  /* 0x4000008000077882 */ /* 0x000fce0000000000 */
[----:B------:R-:W-:Y:S01]  /*0dd0*/  HGMMA.64x64x8.F32.TF32 R24, gdesc[UR4], R24 ;  /* 0x04e00000041879f0 */ /* 0x000fe20008702818 */
[----:B------:R-:W-:Y:S02]  /*0de0*/  UIADD3 UR4, UR9, 0x4, URZ ;  /* 0x0000000409047890 */ /* 0x000fe4000fffe03f */
        /* <DEDUP_REMOVED lines=28> */
[----:B------:R-:W-:Y:S01]  /*0fb0*/  HGMMA.64x64x8.F32.TF32 R24, gdesc[UR4], R24, gsb0 ;  /* 0x04e00000041879f0 */ /* 0x000fe20008002818 */
[----:B------:R-:W-:-:S05]  /*0fc0*/  UMOV UR4, 0x1 ;  /* 0x0000000100047882 */ /* 0x000fca0000000000 */
.L_x_14:
[----:B0-----:R-:W-:-:S05]  /*0fd0*/  VIMNMX R8, R3, 0x1, PT ;  /* 0x0000000103087848 */ /* 0x001fca0003fe0100 */
[----:B------:R-:W-:-:S05]  /*0fe0*/  IMAD.IADD R3, R3, 0x1, -R8 ;  /* 0x0000000103037824 */ /* 0x000fca00078e0a08 */
[----:B------:R-:W-:-:S13]  /*0ff0*/  ISETP.GE.AND P1, PT, R3, 0x1, PT ;  /* 0x000000010300780c */ /* 0x000fda0003f26270 */
[----:B------:R-:W-:Y:S05]  /*1000*/  @!P1 BRA `(.L_x_17) ;  /* 0x00000004006c9947 */ /* 0x000fea0003800000 */
[----:B------:R-:W0:Y:S01]  /*1010*/  S2UR UR6, SR_CgaCtaId ;  /* 0x00000000000679c3 */ /* 0x000e220000008800 */
[----:B------:R-:W-:Y:S01]  /*1020*/  UMOV UR5, 0x400 ;  /* 0x0000040000057882 */ /* 0x000fe20000000000 */
[----:B------:R-:W-:Y:S01]  /*1030*/  LOP3.LUT R12, R4, 0x1, RZ, 0xfc, !PT ;  /* 0x00000001040c7812 */ /* 0x000fe200078efcff */
[----:B------:R-:W-:Y:S01]  /*1040*/  IMAD.MOV.U32 R11, RZ, RZ, RZ ;  /* 0x000000ffff0b7224 */ /* 0x000fe200078e00ff */
[----:B------:R-:W-:Y:S01]  /*1050*/  UISETP.NE.U32.AND UP0, UPT, UR4, URZ, UPT ;  /* 0x0000003f0400728c */ /* 0x000fe2000bf05070 */
[----:B------:R-:W-:Y:S02]  /*1060*/  IMAD.MOV.U32 R7, RZ, RZ, R3 ;  /* 0x000000ffff077224 */ /* 0x000fe400078e0003 */
[----:B------:R-:W-:Y:S01]  /*1070*/  IMAD.MOV.U32 R8, RZ, RZ, RZ ;  /* 0x000000ffff087224 */ /* 0x000fe200078e00ff */
[----:B0-----:R-:W-:-:S04]  /*1080*/  ULEA UR5, UR6, UR5, 0x18 ;  /* 0x0000000506057291 */ /* 0x001fc8000f8ec03f */
[----:B------:R-:W-:Y:S02]  /*1090*/  UIADD3 UR7, UR5, 0x1c000, URZ ;  /* 0x0001c00005077890 */ /* 0x000fe4000fffe03f */
[----:B------:R-:W-:Y:S02]  /*10a0*/  USHF.R.U32.HI UR6, URZ, 0x4, UR5 ;  /* 0x000000043f067899 */ /* 0x000fe40008011605 */
[----:B------:R-:W-:Y:S02]  /*10b0*/  USHF.R.U32.HI UR7, URZ, 0x4, UR7 ;  /* 0x000000043f077899 */ /* 0x000fe40008011607 */
[----:B------:R-:W-:Y:S02]  /*10c0*/  ULOP3.LUT UR6, UR6, 0x3fff, URZ, 0xc0, !UPT ;  /* 0x00003fff06067892 */ /* 0x000fe4000f8ec03f */
[----:B------:R-:W-:Y:S02]  /*10d0*/  ULOP3.LUT UR7, UR7, 0x3fff, URZ, 0xc0, !UPT ;  /* 0x00003fff07077892 */ /* 0x000fe4000f8ec03f */
[----:B------:R-:W-:-:S02]  /*10e0*/  ULOP3.LUT UR14, UR6, 0x10000, URZ, 0xfc, !UPT ;  /* 0x00010000060e7892 */ /* 0x000fc4000f8efc3f */
[----:B------:R-:W-:-:S12]  /*10f0*/  ULOP3.LUT UR15, UR7, 0x10000, URZ, 0xfc, !UPT ;  /* 0x00010000070f7892 */ /* 0x000fd8000f8efc3f */
.L_x_22:
[----:B------:R-:W-:-:S13]  /*1100*/  ISETP.NE.AND P2, PT, R12, 0x3, PT ;  /* 0x000000030c00780c */ /* 0x000fda0003f45270 */
[----:B------:R-:W-:Y:S05]  /*1110*/  @!P2 BRA `(.L_x_18) ;  /* 0x000000000004a947 */ /* 0x000fea0003800000 */
[----:B------:R-:W-:Y:S01]  /*1120*/  BPT.TRAP 0x1 ;  /* 0x000000040000795c */ /* 0x000fe20000300000 */
.L_x_18:
[----:B------:R-:W-:Y:S01]  /*1130*/  SHF.L.U32 R9, R11, 0x1f, RZ ;  /* 0x0000001f0b097819 */ /* 0x000fe200000006ff */
[----:B------:R-:W-:-:S12]  /*1140*/  ULEA UR6, UR4, UR5, 0x3 ;  /* 0x0000000504067291 */ /* 0x000fd8000f8e183f */
.L_x_19:
[----:B0-----:R-:W-:-:S04]  /*1150*/  IMAD.U32 R10, RZ, RZ, UR6 ;  /* 0x00000006ff0a7e24 */ /* 0x001fc8000f8e00ff */
[----:B------:R0:W1:Y:S03]  /*1160*/  SYNCS.PHASECHK.TRANS64.TRYWAIT P1, [R10+URZ+0x38000], R9 ;  /* 0x038000090a0075a7 */ /* 0x000066000802017f */
[----:B-1----:R-:W-:Y:S05]  /*1170*/  @!P1 NANOSLEEP.SYNCS 0x989680 ;  /* 0x009896800000995d */ /* 0x002fea0003900000 */
[----:B------:R-:W1:Y:S02]  /*1180*/  @!P1 SYNCS.PHASECHK.TRANS64 P1, [R10+URZ+0x38000], R9 ;  /* 0x038000090a0095a7 */ /* 0x000e64000802007f */
[----:B-1----:R-:W-:Y:S05]  /*1190*/  @!P1 BRA `(.L_x_19) ;  /* 0xfffffffc00ec9947 */ /* 0x002fea000383ffff */
[----:B------:R-:W-:Y:S01]  /*11a0*/  ULEA UR6, UR4, UR14, 0xa ;  /* 0x0000000e04067291 */ /* 0x000fe2000f8e503f */
[----:B------:R-:W-:Y:S01]  /*11b0*/  WARPGROUP.ARRIVE ;  /* 0x00000000000079c5 */ /* 0x000fe20000000000 */
[----:B------:R-:W-:Y:S01]  /*11c0*/  ULEA UR7, UR4, UR15, 0xa ;  /* 0x0000000f04077291 */ /* 0x000fe2000f8e503f */
[----:B------:R-:W-:Y:S01]  /*11d0*/  UMOV UR9, 0x40000080 ;  /* 0x4000008000097882 */ /* 0x000fe20000000000 */
[----:B------:R-:W-:-:S03]  /*11e0*/  UMOV UR11, 0x40000080 ;  /* 0x40000080000b7882 */ /* 0x000fc60000000000 */
[----:B------:R-:W-:Y:S02]  /*11f0*/  UMOV UR8, UR6 ;  /* 0x0000000600087c82 */ /* 0x000fe40008000000 */
[----:B------:R-:W-:Y:S02]  /*1200*/  UMOV UR10, UR7 ;  /* 0x00000007000a7c82 */ /* 0x000fe40008000000 */
[----:B------:R-:W-:Y:S01]  /*1210*/  HGMMA.64x64x8.F32.TF32 R24, gdesc[UR8], R24, UP0 ;  /* 0x04e00000081879f0 */ /* 0x000fe2000bf02818 */
        /* <DEDUP_REMOVED lines=34> */
[----:B------:R-:W-:Y:S03]  /*1440*/  HGMMA.64x64x8.F32.TF32 R24, gdesc[UR8], R24, gsb0 ;  /* 0x04e00000081879f0 */ /* 0x000fe60008002818 */
[----:B------:R-:W-:Y:S02]  /*1450*/  WARPGROUP.DEPBAR.LE gsb0, 0x1 ;  /* 0x00008000000079c5 */ /* 0x000fe40000010100 */
[----:B------:R-:W-:Y:S05]  /*1460*/  @!P2 BRA `(.L_x_20) ;  /* 0x000000000004a947 */ /* 0x000fea0003800000 */
[----:B------:R-:W-:Y:S01]  /*1470*/  BPT.TRAP 0x1 ;  /* 0x000000040000795c */ /* 0x000fe20000300000 */
.L_x_20:
[----:B------:R-:W-:-:S13]  /*1480*/  ISETP.NE.AND P1, PT, R5, RZ, PT ;  /* 0x000000ff0500720c */ /* 0x000fda0003f25270 */
[----:B0-----:R-:W-:-:S05]  /*1490*/  @P1 LEA R9, R8, UR5, 0x3 ;  /* 0x0000000508091c11 */ /* 0x001fca000f8e18ff */
[----:B------:R-:W-:-:S05]  /*14a0*/  @P1 VIADD R9, R9, 0x38038 ;  /* 0x0003803809091836 */ /* 0x000fca0000000000 */
[----:B------:R-:W-:-:S04]  /*14b0*/  @P1 PRMT R9, R6, 0x654, R9 ;  /* 0x0000065406091816 */ /* 0x000fc80000000009 */
[----:B------:R0:W-:Y:S01]  /*14c0*/  @P1 SYNCS.ARRIVE.TRANS64.RED.A1T0 RZ, [R9+URZ], RZ ;  /* 0x000000ff09ff19a7 */ /* 0x0001e2000810043f */
[----:B------:R-:W-:-:S13]  /*14d0*/  ISETP.GT.U32.AND P1, PT, R4, 0x1, PT ;  /* 0x000000010400780c */ /* 0x000fda0003f24070 */
[----:B0-----:R-:W-:Y:S05]  /*14e0*/  @P1 BRA `(.L_x_21) ;  /* 0x0000000000041947 */ /* 0x001fea0003800000 */
[----:B------:R-:W-:Y:S01]  /*14f0*/  BPT.TRAP 0x1 ;  /* 0x000000040000795c */ /* 0x000fe20000300000 */
.L_x_21:
[----:B------:R-:W-:Y:S01]  /*1500*/  UIADD3 UR4, UR4, 0x1, URZ ;  /* 0x0000000104047890 */ /* 0x000fe2000fffe03f */
[C---:B------:R-:W-:Y:S01]  /*1510*/  ISETP.GT.AND P2, PT, R7.reuse, 0x1, PT ;  /* 0x000000010700780c */ /* 0x040fe20003f44270 */
[----:B------:R-:W-:Y:S02]  /*1520*/  VIADD R8, R8, 0x1 ;  /* 0x0000000108087836 */ /* 0x000fe40000000000 */
[----:B------:R-:W-:Y:S01]  /*1530*/  UISETP.NE.AND UP0, UPT, UR4, 0x7, UPT ;  /* 0x000000070400788c */ /* 0x000fe2000bf05270 */
[----:B------:R-:W-:Y:S02]  /*1540*/  VIADD R7, R7, 0xffffffff ;  /* 0xffffffff07077836 */ /* 0x000fe40000000000 */
[C---:B------:R-:W-:Y:S01]  /*1550*/  ISETP.NE.AND P1, PT, R8.reuse, 0x7, PT ;  /* 0x000000070800780c */ /* 0x040fe20003f25270 */
[----:B------:R-:W-:Y:S02]  /*1560*/  USEL UR6, URZ, 0x1, UP0 ;  /* 0x000000013f067887 */ /* 0x000fe40008000000 */
[----:B------:R-:W-:Y:S01]  /*1570*/  USEL UR4, UR4, URZ, UP0 ;  /* 0x0000003f04047287 */ /* 0x000fe20008000000 */
[----:B------:R-:W-:Y:S01]  /*1580*/  SEL R8, R8, RZ, P1 ;  /* 0x000000ff08087207 */ /* 0x000fe20000800000 */
[----:B------:R-:W-:-:S02]  /*1590*/  UPLOP3.LUT UP0, UPT, UPT, UPT, UPT, 0x80, 0x0 ;  /* 0x000000000000789c */ /* 0x000fc40003f0f070 */
[----:B------:R-:W-:Y:S01]  /*15a0*/  LOP3.LUT R11, R11, UR6, RZ, 0x3c, !PT ;  /* 0x000000060b0b7c12 */ /* 0x000fe2000f8e3cff */
[----:B------:R-:W-:Y:S08]  /*15b0*/  @P2 BRA `(.L_x_22) ;  /* 0xfffffff800d02947 */ /* 0x000ff0000383ffff */
.L_x_17:
[----:B------:R-:W-:Y:S02]  /*15c0*/  WARPGROUP.DEPBAR.LE gsb0, 0x0 ;  /* 0x00008000000079c5 */ /* 0x000fe40000010000 */
[----:B------:R-:W-:Y:S05]  /*15d0*/  @!P0 BRA `(.L_x_23) ;  /* 0x00000000005c8947 */ /* 0x000fea0003800000 */
[----:B------:R-:W-:-:S04]  /*15e0*/  LOP3.LUT R7, R4, 0x1, RZ, 0xfc, !PT ;  /* 0x0000000104077812 */ /* 0x000fc800078efcff */
[----:B------:R-:W-:-:S13]  /*15f0*/  ISETP.NE.AND P0, PT, R7, 0x3, PT ;  /* 0x000000030700780c */ /* 0x000fda0003f05270 */
[----:B------:R-:W-:Y:S05]  /*1600*/  @!P0 BRA `(.L_x_24) ;  /* 0x0000000000048947 */ /* 0x000fea0003800000 */
[----:B------:R-:W-:Y:S01]  /*1610*/  BPT.TRAP 0x1 ;  /* 0x000000040000795c */ /* 0x000fe20000300000 */
.L_x_24:
[----:B------:R-:W-:Y:S01]  /*1620*/  ISETP.NE.AND P0, PT, R5, RZ, PT ;  /* 0x000000ff0500720c */ /* 0x000fe20003f05270 */
[----:B------:R-:W-:Y:S01]  /*1630*/  BSSY B0, `(.L_x_25) ;  /* 0x000000f000007945 */ /* 0x000fe20003800000 */
[----:B------:R-:W-:-:S11]  /*1640*/  ISETP.GT.U32.AND P1, PT, R4, 0x1, PT ;  /* 0x000000010400780c */ /* 0x000fd60003f24070 */
[----:B------:R-:W-:Y:S05]  /*1650*/  @!P0 BRA `(.L_x_26) ;  /* 0x0000000000308947 */ /* 0x000fea0003800000 */
[----:B------:R-:W0:Y:S01]  /*1660*/  S2R R8, SR_CgaCtaId ;  /* 0x0000000000087919 */ /* 0x000e220000008800 */
[----:B------:R-:W-:-:S04]  /*1670*/  IMAD.WIDE.U32 R4, R3, 0x24924925, RZ ;  /* 0x2492492503047825 */ /* 0x000fc800078e00ff */
[----:B------:R-:W-:-:S05]  /*1680*/  IMAD.IADD R4, R3, 0x1, -R5 ;  /* 0x0000000103047824 */ /* 0x000fca00078e0a05 */
[----:B------:R-:W-:Y:S02]  /*1690*/  LEA.HI R4, R4, R5, RZ, 0x1f ;  /* 0x0000000504047211 */ /* 0x000fe400078ff8ff */
[----:B------:R-:W-:Y:S02]  /*16a0*/  MOV R5, 0x400 ;  /* 0x0000040000057802 */ /* 0x000fe40000000f00 */
[----:B------:R-:W-:-:S05]  /*16b0*/  SHF.R.U32.HI R4, RZ, 0x2, R4 ;  /* 0x00000002ff047819 */ /* 0x000fca0000011604 */
[----:B------:R-:W-:Y:S01]  /*16c0*/  IMAD R4, R4, -0x7, R3 ;  /* 0xfffffff904047824 */ /* 0x000fe200078e0203 */
[----:B0-----:R-:W-:-:S05]  /*16d0*/  LEA R5, R8, R5, 0x18 ;  /* 0x0000000508057211 */ /* 0x001fca00078ec0ff */
[----:B------:R-:W-:-:S04]  /*16e0*/  IMAD R4, R4, 0x8, R5 ;  /* 0x0000000804047824 */ /* 0x000fc800078e0205 */
[----:B------:R-:W-:-:S05]  /*16f0*/  VIADD R3, R4, 0x38038 ;  /* 0x0003803804037836 */ /* 0x000fca0000000000 */
[----:B------:R-:W-:-:S04]  /*1700*/  PRMT R3, R6, 0x654, R3 ;  /* 0x0000065406037816 */ /* 0x000fc80000000003 */
[----:B------:R0:W-:Y:S03]  /*1710*/  SYNCS.ARRIVE.TRANS64.RED.A1T0 RZ, [R3+URZ], RZ ;  /* 0x000000ff03ff79a7 */ /* 0x0001e6000810043f */
.L_x_26:
[----:B------:R-:W-:Y:S05]  /*1720*/  BSYNC B0 ;  /* 0x0000000000007941 */ /* 0x000fea0003800000 */
.L_x_25:
[----:B------:R-:W-:Y:S05]  /*1730*/  @P1 BRA `(.L_x_23) ;  /* 0x0000000000041947 */ /* 0x000fea0003800000 */
[----:B------:R-:W-:Y:S01]  /*1740*/  BPT.TRAP 0x1 ;  /* 0x000000040000795c */ /* 0x000fe20000300000 */
.L_x_23:
[----:B0-----:R-:W0:Y:S01]  /*1750*/  S2R R3, SR_TID.X ;  /* 0x0000000000037919 */ /* 0x001e220000002100 */
[----:B------:R-:W-:Y:S01]  /*1760*/  ULDC.64 UR4, c[0x0][0x280] ;  /* 0x0000a00000047ab9 */ /* 0x000fe20000000a00 */
[----:B------:R-:W1:Y:S01]  /*1770*/  S2R R6, SR_CTAID.Y ;  /* 0x0000000000067919 */ /* 0x000e620000002600 */
[----:B------:R-:W4:Y:S01]  /*1780*/  S2R R11, SR_CTAID.X ;  /* 0x00000000000b7919 */ /* 0x000f220000002500 */
[----:B0-----:R-:W-:-:S04]  /*1790*/  SHF.R.S32.HI R4, RZ, 0x1f, R3 ;  /* 0x0000001fff047819 */ /* 0x001fc80000011403 */
[----:B------:R-:W-:Y:S01]  /*17a0*/  LEA.HI R4, R4, R3, RZ, 0x7 ;  /* 0x0000000304047211 */ /* 0x000fe200078f38ff */
[----:B-1----:R-:W-:-:S03]  /*17b0*/  IMAD.SHL.U32 R6, R6, 0x40, RZ ;  /* 0x0000004006067824 */ /* 0x002fc600078e00ff */
[----:B------:R-:W-:Y:S02]  /*17c0*/  LOP3.LUT R4, R4, 0xffffff80, RZ, 0xc0, !PT ;  /* 0xffffff8004047812 */ /* 0x000fe400078ec0ff */
[----:B------:R-:W-:-:S03]  /*17d0*/  ISETP.GE.AND P0, PT, R6, UR5, PT ;  /* 0x0000000506007c0c */ /* 0x000fc6000bf06270 */
[----:B------:R-:W-:Y:S02]  /*17e0*/  IMAD.IADD R10, R3, 0x1, -R4 ;  /* 0x00000001030a7824 */ /* 0x000fe400078e0a04 */
[----:B----4-:R-:W-:-:S03]  /*17f0*/  IMAD.SHL.U32 R3, R11, 0x40, RZ ;  /* 0x000000400b037824 */ /* 0x010fc600078e00ff */
[----:B------:R-:W-:Y:S02]  /*1800*/  SHF.R.S32.HI R9, RZ, 0x1f, R10 ;  /* 0x0000001fff097819 */ /* 0x000fe4000001140a */
[----:B------:R-:W-:Y:S02]  /*1810*/  ISETP.GE.OR P0, PT, R3, UR4, P0 ;  /* 0x0000000403007c0c */ /* 0x000fe40008706670 */
[----:B------:R-:W-:-:S04]  /*1820*/  LEA.HI R4, R9, R10, RZ, 0x2 ;  /* 0x0000000a09047211 */ /* 0x000fc800078f10ff */
[--C-:B------:R-:W-:Y:S02]  /*1830*/  SHF.R.S32.HI R7, RZ, 0x2, R4.reuse ;  /* 0x00000002ff077819 */ /* 0x100fe40000011404 */
[----:B------:R-:W-:-:S04]  /*1840*/  SHF.R.S32.HI R8, RZ, 0x1f, R4 ;  /* 0x0000001fff087819 */ /* 0x000fc80000011404 */
[----:B------:R-:W-:-:S04]  /*1850*/  LEA.HI R8, R8, R7, RZ, 0x3 ;  /* 0x0000000708087211 */ /* 0x000fc800078f18ff */
[----:B------:R-:W-:Y:S01]  /*1860*/  LOP3.LUT R8, R8, 0xfffffff8, RZ, 0xc0, !PT ;  /* 0xfffffff808087812 */ /* 0x000fe200078ec0ff */
[----:B------:R-:W-:Y:S06]  /*1870*/  @P0 EXIT ;  /* 0x000000000000094d */ /* 0x000fec0003800000 */
[----:B------:R-:W0:Y:S01]  /*1880*/  LDC.64 R16, c[0x0][0x658] ;  /* 0x00019600ff107b82 */ /* 0x000e220000000a00 */
[----:B------:R-:W-:Y:S01]  /*1890*/  LOP3.LUT R5, R4, 0x7ffffffc, RZ, 0xc0, !PT ;  /* 0x7ffffffc04057812 */ /* 0x000fe200078ec0ff */
[----:B------:R-:W-:Y:S01]  /*18a0*/  IMAD.IADD R4, R7, 0x1, -R8 ;  /* 0x0000000107047824 */ /* 0x000fe200078e0a08 */
[----:B------:R-:W-:Y:S02]  /*18b0*/  LEA.HI R8, R9, R10, RZ, 0x5 ;  /* 0x0000000a09087211 */ /* 0x000fe400078f28ff */
[----:B---3-5:R-:W-:Y:S01]  /*18c0*/  FSETP.NEU.AND P1, PT, R2, RZ, PT ;  /* 0x000000ff0200720b */ /* 0x028fe20003f2d000 */
[----:B------:R-:W-:Y:S01]  /*18d0*/  IMAD.IADD R7, R10, 0x1, -R5 ;  /* 0x000000010a077824 */ /* 0x000fe200078e0a05 */
[----:B------:R-:W-:Y:S02]  /*18e0*/  SHF.R.S32.HI R5, RZ, 0x1f, R4 ;  /* 0x0000001fff057819 */ /* 0x000fe40000011404 */
[----:B------:R-:W-:Y:S01]  /*18f0*/  SHF.R.S32.HI R12, RZ, 0x5, R8 ;  /* 0x00000005ff0c7819 */ /* 0x000fe20000011408 */
[----:B------:R-:W-:-:S02]  /*1900*/  IMAD.SHL.U32 R7, R7, 0x2, RZ ;  /* 0x0000000207077824 */ /* 0x000fc400078e00ff */
[----:B------:R-:W-:-:S03]  /*1910*/  IMAD.WIDE R10, R11, 0x40, R4 ;  /* 0x000000400b0a7825 */ /* 0x000fc600078e0204 */
[----:B------:R-:W-:Y:S01]  /*1920*/  SHF.R.S32.HI R9, RZ, 0x1f, R7 ;  /* 0x0000001fff097819 */ /* 0x000fe20000011407 */
[----:B------:R-:W-:Y:S01]  /*1930*/  IMAD R5, R12, -0x10, -R3 ;  /* 0xfffffff00c057824 */ /* 0x000fe200078e0a03 */
[----:B------:R-:W-:Y:S01]  /*1940*/  IADD3 R8, P0, R6, R7, RZ ;  /* 0x0000000706087210 */ /* 0x000fe20007f1e0ff */
[----:B------:R-:W-:Y:S01]  /*1950*/  IMAD.WIDE R10, R12, 0x10, R10 ;  /* 0x000000100c0a7825 */ /* 0x000fe200078e020a */
[----:B------:R-:W-:Y:S02]  /*1960*/  IADD3 R3, -R7, UR5, -R6 ;  /* 0x0000000507037c10 */ /* 0x000fe4000fffe906 */
[----:B------:R-:W-:Y:S02]  /*1970*/  LEA.HI.X.SX32 R9, R6, R9, 0x1, P0 ;  /* 0x0000000906097211 */ /* 0x000fe400000f0eff */
[----:B------:R-:W-:Y:S01]  /*1980*/  IADD3 R4, R5, UR4, -R4 ;  /* 0x0000000405047c10 */ /* 0x000fe2000fffe804 */
[-C--:B0-----:R-:W-:Y:S01]  /*1990*/  IMAD R5, R11, R16.reuse, RZ ;  /* 0x000000100b057224 */ /* 0x081fe200078e02ff */
[----:B------:R-:W-:Y:S01]  /*19a0*/  ISETP.GT.AND P0, PT, R3, RZ, PT ;  /* 0x000000ff0300720c */ /* 0x000fe20003f04270 */
[----:B------:R-:W-:-:S03]  /*19b0*/  IMAD.WIDE.U32 R12, R10, R16, R8 ;  /* 0x000000100a0c7225 */ /* 0x000fc600078e0008 */
[----:B------:R-:W-:Y:S01]  /*19c0*/  ISETP.GT.AND P3, PT, R4, RZ, P0 ;  /* 0x000000ff0400720c */ /* 0x000fe20000764270 */
[----:B------:R-:W-:Y:S01]  /*19d0*/  IMAD R19, R10, R17, R5 ;  /* 0x000000110a137224 */ /* 0x000fe200078e0205 */
[C---:B------:R-:W-:Y:S01]  /*19e0*/  SHF.L.U64.HI R5, R16.reuse, 0x3, R17 ;  /* 0x0000000310057819 */ /* 0x040fe20000010211 */
[----:B------:R-:W-:Y:S02]  /*19f0*/  IMAD.SHL.U32 R16, R16, 0x8, RZ ;  /* 0x0000000810107824 */ /* 0x000fe400078e00ff */
[----:B------:R-:W-:Y:S01]  /*1a00*/  IMAD.IADD R19, R13, 0x1, R19 ;  /* 0x000000010d137824 */ /* 0x000fe200078e0213 */
[----:B------:R-:W-:Y:S07]  /*1a10*/  @!P1 BRA `(.L_x_27) ;  /* 0x0000001800649947 */ /* 0x000fee0003800000 */
[----:B------:R-:W-:Y:S01]  /*1a20*/  ULDC.64 UR6, c[0x0][0x630] ;  /* 0x00018c0000067ab9 */ /* 0x000fe20000000a00 */
[----:B------:R-:W-:Y:S01]  /*1a30*/  ULDC.64 UR8, c[0x0][0x628] ;  /* 0x00018a0000087ab9 */ /* 0x000fe20000000a00 */
[----:B------:R-:W-:Y:S01]  /*1a40*/  IMAD R17, R11, UR6, RZ ;  /* 0x000000060b117c24 */ /* 0x000fe2000f8e02ff */
[----:B------:R-:W-:Y:S01]  /*1a50*/  ULDC.64 UR4, c[0x0][0x650] ;  /* 0x0001940000047ab9 */ /* 0x000fe20000000a00 */
[----:B------:R-:W-:-:S04]  /*1a60*/  IMAD.WIDE.U32 R14, R10, UR6, R8 ;  /* 0x000000060a0e7c25 */ /* 0x000fc8000f8e0008 */
[----:B------:R-:W-:Y:S01]  /*1a70*/  IMAD R17, R10, UR7, R17 ;  /* 0x000000070a117c24 */ /* 0x000fe2000f8e0211 */
[----:B------:R-:W-:-:S03]  /*1a80*/  LEA R6, P1, R14, UR8, 0x2 ;  /* 0x000000080e067c11 */ /* 0x000fc6000f8210ff */
[----:B------:R-:W-:-:S05]  /*1a90*/  IMAD.IADD R7, R15, 0x1, R17 ;  /* 0x000000010f077824 */ /* 0x000fca00078e0211 */
[----:B------:R-:W-:-:S05]  /*1aa0*/  LEA.HI.X R7, R14, UR9, R7, 0x2, P1 ;  /* 0x000000090e077c11 */ /* 0x000fca00088f1407 */
[----:B------:R-:W3:Y:S01]  /*1ab0*/  @P3 LDG.E.LTC128B R18, desc[UR12][R6.64] ;  /* 0x0000000c06123981 */ /* 0x000ee2000c1e1920 */
[C---:B------:R-:W-:Y:S01]  /*1ac0*/  LEA R14, P4, R12.reuse, UR4, 0x2 ;  /* 0x000000040c0e7c11 */ /* 0x040fe2000f8810ff */
[----:B------:R-:W-:Y:S01]  /*1ad0*/  BSSY B0, `(.L_x_28) ;  /* 0x000000b000007945 */ /* 0x000fe20003800000 */
[----:B------:R-:W-:Y:S02]  /*1ae0*/  ISETP.GT.AND P1, PT, R3, 0x1, PT ;  /* 0x000000010300780c */ /* 0x000fe40003f24270 */
[----:B------:R-:W-:Y:S02]  /*1af0*/  LEA.HI.X R15, R12, UR5, R19, 0x2, P4 ;  /* 0x000000050c0f7c11 */ /* 0x000fe4000a0f1413 */
[----:B------:R-:W-:Y:S02]  /*1b00*/  ISETP.GT.AND P2, PT, R4, RZ, P1 ;  /* 0x000000ff0400720c */ /* 0x000fe40000f44270 */
[----:B---3--:R-:W-:-:S05]  /*1b10*/  LOP3.LUT R13, R18, 0xffffe000, RZ, 0xc0, !PT ;  /* 0xffffe000120d7812 */ /* 0x008fca00078ec0ff */
[----:B------:R-:W-:-:S04]  /*1b20*/  FMUL R13, R13, R2 ;  /* 0x000000020d0d7220 */ /* 0x000fc80000400000 */
[----:B--2---:R-:W-:-:S05]  /*1b30*/  FFMA R13, R24, R0, R13 ;  /* 0x00000000180d7223 */ /* 0x004fca000000000d */
[----:B------:R-:W-:-:S05]  /*1b40*/  F2FP.TF32.F32.PACK_B R13, R13 ;  /* 0x0000000dff0d723e */ /* 0x000fca00024050ff */
[----:B------:R0:W-:Y:S01]  /*1b50*/  @P3 STG.E desc[UR12][R14.64], R13 ;  /* 0x0000000d0e003986 */ /* 0x0001e2000c10190c */
[----:B------:R-:W-:Y:S05]  /*1b60*/  @!P2 BRA `(.L_x_29) ;  /* 0x000000000004a947 */ /* 0x000fea0003800000 */
[----:B------:R1:W5:Y:S02]  /*1b70*/  LDG.E.LTC128B R18, desc[UR12][R6.64+0x4] ;  /* 0x0000040c06127981 */ /* 0x000364000c1e1920 */
.L_x_29:
[----:B------:R-:W-:Y:S05]  /*1b80*/  BSYNC B0 ;  /* 0x0000000000007941 */ /* 0x000fea0003800000 */
.L_x_28:
[----:B------:R-:W-:Y:S01]  /*1b90*/  USHF.L.U32 UR5, UR6, 0x3, URZ ;  /* 0x0000000306057899 */ /* 0x000fe2000800063f */
[----:B-----5:R-:W-:Y:S01]  /*1ba0*/  LOP3.LUT R11, R18, 0xffffe000, RZ, 0xc0, !PT ;  /* 0xffffe000120b7812 */ /* 0x020fe200078ec0ff */
[----:B------:R-:W-:Y:S01]  /*1bb0*/  USHF.L.U64.HI UR4, UR6, 0x3, UR7 ;  /* 0x0000000306047899 */ /* 0x000fe20008010207 */
[----:B------:R-:W-:-:S03]  /*1bc0*/  ISETP.GT.AND P0, PT, R4, 0x8, P0 ;  /* 0x000000080400780c */ /* 0x000fc60000704270 */
[----:B------:R-:W-:Y:S02]  /*1bd0*/  IMAD.U32 R12, RZ, RZ, UR5 ;  /* 0x00000005ff0c7e24 */ /* 0x000fe4000f8e00ff */
[----:B0-----:R-:W-:Y:S02]  /*1be0*/  IMAD.U32 R13, RZ, RZ, UR4 ;  /* 0x00000004ff0d7e24 */ /* 0x001fe4000f8e00ff */
[----:B------:R-:W-:-:S04]  /*1bf0*/  IMAD.WIDE.U32 R12, R10, UR6, R12 ;  /* 0x000000060a0c7c25 */ /* 0x000fc8000f8e000c */
[----:B------:R-:W-:Y:S01]  /*1c00*/  FMUL R10, R11, R2 ;  /* 0x000000020b0a7220 */ /* 0x000fe20000400000 */
[----:B------:R-:W-:-:S03]  /*1c10*/  IADD3 R11, P3, R8, R12, RZ ;  /* 0x0000000c080b7210 */ /* 0x000fc60007f7e0ff */
[----:B------:R-:W-:Y:S01]  /*1c20*/  FFMA R25, R25, R0, R10 ;  /* 0x0000000019197223 */ /* 0x000fe2000000000a */
[----:B------:R-:W-:Y:S01]  /*1c30*/  @P2 IMAD.MOV.U32 R10, RZ, RZ, R14 ;  /* 0x000000ffff0a2224 */ /* 0x000fe200078e000e */
[----:B------:R-:W-:Y:S02]  /*1c40*/  IADD3.X R12, R9, R17, R13, P3, !PT ;  /* 0x00000011090c7210 */ /* 0x000fe40001ffe40d */
[C---:B------:R-:W-:Y:S02]  /*1c50*/  LEA R8, P3, R11.reuse, UR8, 0x2 ;  /* 0x000000080b087c11 */ /* 0x040fe4000f8610ff */
[----:B------:R-:W-:Y:S02]  /*1c60*/  F2FP.TF32.F32.PACK_B R25, R25 ;  /* 0x00000019ff19723e */ /* 0x000fe400024050ff */
[----:B------:R-:W-:Y:S01]  /*1c70*/  LEA.HI.X R9, R11, UR9, R12, 0x2, P3 ;  /* 0x000000090b097c11 */ /* 0x000fe200098f140c */
[----:B------:R-:W-:-:S05]  /*1c80*/  @P2 IMAD.MOV.U32 R11, RZ, RZ, R15 ;  /* 0x000000ffff0b2224 */ /* 0x000fca00078e000f */
[----:B------:R0:W-:Y:S04]  /*1c90*/  @P2 STG.E desc[UR12][R10.64+0x4], R25 ;  /* 0x000004190a002986 */ /* 0x0001e8000c10190c */
[----:B------:R-:W2:Y:S01]  /*1ca0*/  @P0 LDG.E.LTC128B R18, desc[UR12][R8.64] ;  /* 0x0000000c08120981 */ /* 0x000ea2000c1e1920 */
[C---:B------:R-:W-:Y:S01]  /*1cb0*/  SHF.L.U64.HI R5, R16.reuse, 0x2, R5 ;  /* 0x0000000210057819 */ /* 0x040fe20000010205 */
[----:B------:R-:W-:Y:S01]  /*1cc0*/  BSSY B0, `(.L_x_30) ;  /* 0x000000b000007945 */ /* 0x000fe20003800000 */
[----:B------:R-:W-:Y:S02]  /*1cd0*/  LEA R16, P2, R16, R14, 0x2 ;  /* 0x0000000e10107211 */ /* 0x000fe400078410ff */
[----:B------:R-:W-:-:S03]  /*1ce0*/  ISETP.GT.AND P1, PT, R4, 0x8, P1 ;  /* 0x000000080400780c */ /* 0x000fc60000f24270 */
[----:B------:R-:W-:Y:S01]  /*1cf0*/  IMAD.X R17, R5, 0x1, R15, P2 ;  /* 0x0000000105117824 */ /* 0x000fe200010e060f */
[----:B--2---:R-:W-:-:S05]  /*1d00*/  LOP3.LUT R13, R18, 0xffffe000, RZ, 0xc0, !PT ;  /* 0xffffe000120d7812 */ /* 0x004fca00078ec0ff */
[----:B------:R-:W-:-:S04]  /*1d10*/  FMUL R13, R13, R2 ;  /* 0x000000020d0d7220 */ /* 0x000fc80000400000 */
[----:B------:R-:W-:-:S05]  /*1d20*/  FFMA R13, R26, R0, R13 ;  /* 0x000000001a0d7223 */ /* 0x000fca000000000d */
[----:B------:R-:W-:-:S05]  /*1d30*/  F2FP.TF32.F32.PACK_B R13, R13 ;  /* 0x0000000dff0d723e */ /* 0x000fca00024050ff */
[----:B------:R0:W-:Y:S01]  /*1d40*/  @P0 STG.E desc[UR12][R16.64], R13 ;  /* 0x0000000d10000986 */ /* 0x0001e2000c10190c */
[----:B------:R-:W-:Y:S05]  /*1d50*/  @!P1 BRA `(.L_x_31) ;  /* 0x0000000000049947 */ /* 0x000fea0003800000 */
[----:B------:R2:W5:Y:S02]  /*1d60*/  LDG.E.LTC128B R18, desc[UR12][R8.64+0x4] ;  /* 0x0000040c08127981 */ /* 0x000564000c1e1920 */
.L_x_31:
[----:B------:R-:W-:Y:S05]  /*1d70*/  BSYNC B0 ;  /* 0x0000000000007941 */ /* 0x000fea0003800000 */
.L_x_30:
[----:B-----5:R-:W-:Y:S01]  /*1d80*/  LOP3.LUT R5, R18, 0xffffe000, RZ, 0xc0, !PT ;  /* 0xffffe00012057812 */ /* 0x020fe200078ec0ff */
[----:B0-----:R-:W-:Y:S01]  /*1d90*/  @P1 IMAD.MOV.U32 R11, RZ, RZ, R17 ;  /* 0x000000ffff0b1224 */ /* 0x001fe200078e0011 */
[----:B------:R-:W-:Y:S01]  /*1da0*/  ISETP.GT.AND P0, PT, R3, 0x8, PT ;  /* 0x000000080300780c */ /* 0x000fe20003f04270 */
[----:B------:R-:W-:Y:S02]  /*1db0*/  BSSY B0, `(.L_x_32) ;  /* 0x0000009000007945 */ /* 0x000fe40003800000 */
[----:B------:R-:W-:Y:S01]  /*1dc0*/  FMUL R10, R5, R2 ;  /* 0x00000002050a7220 */ /* 0x000fe20000400000 */
[----:B------:R-:W-:-:S03]  /*1dd0*/  ISETP.GT.AND P2, PT, R4, RZ, P0 ;  /* 0x000000ff0400720c */ /* 0x000fc60000744270 */
[----:B------:R-:W-:Y:S01]  /*1de0*/  FFMA R27, R27, R0, R10 ;  /* 0x000000001b1b7223 */ /* 0x000fe2000000000a */
[----:B------:R-:W-:-:S04]  /*1df0*/  @P1 IMAD.MOV.U32 R10, RZ, RZ, R16 ;  /* 0x000000ffff0a1224 */ /* 0x000fc800078e0010 */
[----:B------:R-:W-:-:S05]  /*1e00*/  F2FP.TF32.F32.PACK_B R27, R27 ;  /* 0x0000001bff1b723e */ /* 0x000fca00024050ff */
[----:B------:R0:W-:Y:S01]  /*1e10*/  @P1 STG.E desc[UR12][R10.64+0x4], R27 ;  /* 0x0000041b0a001986 */ /* 0x0001e2000c10190c */
[----:B------:R-:W-:Y:S05]  /*1e20*/  @!P2 BRA `(.L_x_33) ;  /* 0x000000000004a947 */ /* 0x000fea0003800000 */
[----:B------:R3:W5:Y:S02]  /*1e30*/  LDG.E.LTC128B R18, desc[UR12][R6.64+0x20] ;  /* 0x0000200c06127981 */ /* 0x000764000c1e1920 */
.L_x_33:
[----:B------:R-:W-:Y:S05]  /*1e40*/  BSYNC B0 ;  /* 0x0000000000007941 */ /* 0x000fea0003800000 */
.L_x_32:
[----:B-----5:R-:W-:Y:S01]  /*1e50*/  LOP3.LUT R5, R18, 0xffffe000, RZ, 0xc0, !PT ;  /* 0xffffe00012057812 */ /* 0x020fe200078ec0ff */
[----:B0-----:R-:W-:Y:S01]  /*1e60*/  @P2 IMAD.MOV.U32 R10, RZ, RZ, R14 ;  /* 0x000000ffff0a2224 */ /* 0x001fe200078e000e */
[----:B------:R-:W-:Y:S01]  /*1e70*/  ISETP.GT.AND P1, PT, R3, 0x9, PT ;  /* 0x000000090300780c */ /* 0x000fe20003f24270 */
[----:B------:R-:W-:Y:S01]  /*1e80*/  @P2 IMAD.MOV.U32 R11, RZ, RZ, R15 ;  /* 0x000000ffff0b2224 */ /* 0x000fe200078e000f */
[----:B------:R-:W-:Y:S01]  /*1e90*/  BSSY B0, `(.L_x_34) ;  /* 0x0000008000007945 */ /* 0x000fe20003800000 */
[----:B------:R-:W-:Y:S01]  /*1ea0*/  FMUL R5, R5, R2 ;  /* 0x0000000205057220 */ /* 0x000fe20000400000 */
[----:B------:R-:W-:-:S03]  /*1eb0*/  ISETP.GT.AND P3, PT, R4, RZ, P1 ;  /* 0x000000ff0400720c */ /* 0x000fc60000f64270 */
[----:B------:R-:W-:-:S05]  /*1ec0*/  FFMA R5, R28, R0, R5 ;  /* 0x000000001c057223 */ /* 0x000fca0000000005 */
[----:B------:R-:W-:-:S05]  /*1ed0*/  F2FP.TF32.F32.PACK_B R5, R5 ;  /* 0x00000005ff05723e */ /* 0x000fca00024050ff */
[----:B------:R0:W-:Y:S01]  /*1ee0*/  @P2 STG.E desc[UR12][R10.64+0x20], R5 ;  /* 0x000020050a002986 */ /* 0x0001e2000c10190c */
[----:B------:R-:W-:Y:S05]  /*1ef0*/  @!P3 BRA `(.L_x_35) ;  /* 0x000000000004b947 */ /* 0x000fea0003800000 */
[----:B------:R4:W5:Y:S02]  /*1f00*/  LDG.E.LTC128B R18, desc[UR12][R6.64+0x24] ;  /* 0x0000240c06127981 */ /* 0x000964000c1e1920 */
.L_x_35:
[----:B------:R-:W-:Y:S05]  /*1f10*/  BSYNC B0 ;  /* 0x0000000000007941 */ /* 0x000fea0003800000 */
.L_x_34:
[----:B0----5:R-:W-:Y:S01]  /*1f20*/  LOP3.LUT R5, R18, 0xffffe000, RZ, 0xc0, !PT ;  /* 0xffffe00012057812 */ /* 0x021fe200078ec0ff */
[----:B------:R-:W-:Y:S01]  /*1f30*/  @P3 IMAD.MOV.U32 R11, RZ, RZ, R15 ;  /* 0x000000ffff0b3224 */ /* 0x000fe200078e000f */
[----:B------:R-:W-:Y:S01]  /*1f40*/  ISETP.GT.AND P0, PT, R4, 0x8, P0 ;  /* 0x000000080400780c */ /* 0x000fe20000704270 */
[----:B------:R-:W-:Y:S02]  /*1f50*/  BSSY B0, `(.L_x_36) ;  /* 0x0000008000007945 */ /* 0x000fe40003800000 */
[----:B------:R-:W-:-:S04]  /*1f60*/  FMUL R10, R5, R2 ;  /* 0x00000002050a7220 */ /* 0x000fc80000400000 */
[----:B------:R-:W-:Y:S01]  /*1f70*/  FFMA R29, R29, R0, R10 ;  /* 0x000000001d1d7223 */ /* 0x000fe2000000000a */
[----:B------:R-:W-:-:S04]  /*1f80*/  @P3 IMAD.MOV.U32 R10, RZ, RZ, R14 ;  /* 0x000000ffff0a3224 */ /* 0x000fc800078e000e */
[----:B------:R-:W-:-:S05]  /*1f90*/  F2FP.TF32.F32.PACK_B R29, R29 ;  /* 0x0000001dff1d723e */ /* 0x000fca00024050ff */
[----:B------:R0:W-:Y:S01]  /*1fa0*/  @P3 STG.E desc[UR12][R10.64+0x24], R29 ;  /* 0x0000241d0a003986 */ /* 0x0001e2000c10190c */
[----:B------:R-:W-:Y:S05]  /*1fb0*/  @!P0 BRA `(.L_x_37) ;  /* 0x0000000000048947 */ /* 0x000fea0003800000 */
[----:B------:R0:W5:Y:S02]  /*1fc0*/  LDG.E.LTC128B R18, desc[UR12][R8.64+0x20] ;  /* 0x0000200c08127981 */ /* 0x000164000c1e1920 */
.L_x_37:
[----:B------:R-:W-:Y:S05]  /*1fd0*/  BSYNC B0 ;  /* 0x0000000000007941 */ /* 0x000fea0003800000 */
.L_x_36:
[----:B-----5:R-:W-:Y:S01]  /*1fe0*/  LOP3.LUT R5, R18, 0xffffe000, RZ, 0xc0, !PT ;  /* 0xffffe00012057812 */ /* 0x020fe200078ec0ff */
[----:B0-----:R-:W-:Y:S01]  /*1ff0*/  @P0 IMAD.MOV.U32 R10, RZ, RZ, R16 ;  /* 0x000000ffff0a0224 */ /* 0x001fe200078e0010 */
[----:B------:R-:W-:Y:S01]  /*2000*/  ISETP.GT.AND P1, PT, R4, 0x8, P1 ;  /* 0x000000080400780c */ /* 0x000fe20000f24270 */
[----:B------:R-:W-:Y:S01]  /*2010*/  @P0 IMAD.MOV.U32 R11, RZ, RZ, R17 ;  /* 0x000000ffff0b0224 */ /* 0x000fe200078e0011 */
[----:B------:R-:W-:Y:S01]  /*2020*/  BSSY B0, `(.L_x_38) ;  /* 0x0000007000007945 */ /* 0x000fe20003800000 */
[----:B------:R-:W-:-:S04]  /*2030*/  FMUL R5, R5, R2 ;  /* 0x0000000205057220 */ /* 0x000fc80000400000 */
[----:B------:R-:W-:-:S05]  /*2040*/  FFMA R5, R30, R0, R5 ;  /* 0x000000001e057223 */ /* 0x000fca0000000005 */
[----:B------:R-:W-:-:S05]  /*2050*/  F2FP.TF32.F32.PACK_B R5, R5 ;  /* 0x00000005ff05723e */ /* 0x000fca00024050ff */
[----:B------:R0:W-:Y:S01]  /*2060*/  @P0 STG.E desc[UR12][R10.64+0x20], R5 ;  /* 0x000020050a000986 */ /* 0x0001e2000c10190c */
[----:B------:R-:W-:Y:S05]  /*2070*/  @!P1 BRA `(.L_x_39) ;  /* 0x0000000000049947 */ /* 0x000fea0003800000 */
[----:B------:R0:W5:Y:S02]  /*2080*/  LDG.E.LTC128B R18, desc[UR12][R8.64+0x24] ;  /* 0x0000240c08127981 */ /* 0x000164000c1e1920 */
.L_x_39:
[----:B------:R-:W-:Y:S05]  /*2090*/  BSYNC B0 ;  /* 0x0000000000007941 */ /* 0x000fea0003800000 */
.L_x_38:
[----:B0----5:R-:W-:Y:S01]  /*20a0*/  LOP3.LUT R5, R18, 0xffffe000, RZ, 0xc0, !PT ;  /* 0xffffe00012057812 */ /* 0x021fe200078ec0ff */
[----:B------:R-:W-:Y:S01]  /*20b0*/  @P1 IMAD.MOV.U32 R11, RZ, RZ, R17 ;  /* 0x000000ffff0b1224 */ /* 0x000fe200078e0011 */
        /* <DEDUP_REMOVED lines=10> */
.L_x_41:
[----:B------:R-:W-:Y:S05]  /*2160*/  BSYNC B0 ;  /* 0x0000000000007941 */ /* 0x000fea0003800000 */
.L_x_40:
        /* <DEDUP_REMOVED lines=12> */
.L_x_43:
[----:B------:R-:W-:Y:S05]  /*2230*/  BSYNC B0 ;  /* 0x0000000000007941 */ /* 0x000fea0003800000 */
.L_x_42:
        /* <DEDUP_REMOVED lines=11> */
.L_x_45:
[----:B------:R-:W-:Y:S05]  /*22f0*/  BSYNC B0 ;  /* 0x0000000000007941 */ /* 0x000fea0003800000 */
.L_x_44:
        /* <DEDUP_REMOVED lines=11> */
.L_x_47:
[----:B------:R-:W-:Y:S05]  /*23b0*/  BSYNC B0 ;  /* 0x0000000000007941 */ /* 0x000fea0003800000 */
.L_x_46:
        /* <DEDUP_REMOVED lines=12> */
.L_x_49:
[----:B------:R-:W-:Y:S05]  /*2480*/  BSYNC B0 ;  /* 0x0000000000007941 */ /* 0x000fea0003800000 */
.L_x_48:
        /* <DEDUP_REMOVED lines=12> */
.L_x_51:
[----:B------:R-:W-:Y:S05]  /*2550*/  BSYNC B0 ;  /* 0x0000000000007941 */ /* 0x000fea0003800000 */
.L_x_50:
        /* <DEDUP_REMOVED lines=11> */
.L_x_53:
[----:B------:R-:W-:Y:S05]  /*2610*/  BSYNC B0 ;  /* 0x0000000000007941 */ /* 0x000fea0003800000 */
.L_x_52:
        /* <DEDUP_REMOVED lines=11> */
.L_x_55:
[----:B------:R-:W-:Y:S05]  /*26d0*/  BSYNC B0 ;  /* 0x0000000000007941 */ /* 0x000fea0003800000 */
.L_x_54:
        /* <DEDUP_REMOVED lines=12> */
.L_x_57:
[----:B------:R-:W-:Y:S05]  /*27a0*/  BSYNC B0 ;  /* 0x0000000000007941 */ /* 0x000fea0003800000 */
.L_x_56:
        /* <DEDUP_REMOVED lines=12> */
.L_x_59:
[----:B------:R-:W-:Y:S05]  /*2870*/  BSYNC B0 ;  /* 0x0000000000007941 */ /* 0x000fea0003800000 */
.L_x_58:
        /* <DEDUP_REMOVED lines=11> */
.L_x_61:
[----:B------:R-:W-:Y:S05]  /*2930*/  BSYNC B0 ;  /* 0x0000000000007941 */ /* 0x000fea0003800000 */
.L_x_60:
        /* <DEDUP_REMOVED lines=11> */
.L_x_63:
[----:B------:R-:W-:Y:S05]  /*29f0*/  BSYNC B0 ;  /* 0x0000000000007941 */ /* 0x000fea0003800000 */
.L_x_62:
        /* <DEDUP_REMOVED lines=12> */
.L_x_65:
[----:B------:R-:W-:Y:S05]  /*2ac0*/  BSYNC B0 ;  /* 0x0000000000007941 */ /* 0x000fea0003800000 */
.L_x_64:
        /* <DEDUP_REMOVED lines=12> */
.L_x_67:
[----:B------:R-:W-:Y:S05]  /*2b90*/  BSYNC B0 ;  /* 0x0000000000007941 */ /* 0x000fea0003800000 */
.L_x_66:
        /* <DEDUP_REMOVED lines=11> */
.L_x_69:
[----:B------:R-:W-:Y:S05]  /*2c50*/  BSYNC B0 ;  /* 0x0000000000007941 */ /* 0x000fea0003800000 */
.L_x_68:
        /* <DEDUP_REMOVED lines=11> */
.L_x_71:
[----:B------:R-:W-:Y:S05]  /*2d10*/  BSYNC B0 ;  /* 0x0000000000007941 */ /* 0x000fea0003800000 */
.L_x_70:
        /* <DEDUP_REMOVED lines=12> */
.L_x_73:
[----:B------:R-:W-:Y:S05]  /*2de0*/  BSYNC B0 ;  /* 0x0000000000007941 */ /* 0x000fea0003800000 */
.L_x_72:
        /* <DEDUP_REMOVED lines=12> */
.L_x_75:
[----:B------:R-:W-:Y:S05]  /*2eb0*/  BSYNC B0 ;  /* 0x0000000000007941 */ /* 0x000fea0003800000 */
.L_x_74:
        /* <DEDUP_REMOVED lines=11> */
.L_x_77:
[----:B------:R-:W-:Y:S05]  /*2f70*/  BSYNC B0 ;  /* 0x0000000000007941 */ /* 0x000fea0003800000 */
.L_x_76:
        /* <DEDUP_REMOVED lines=11> */
.L_x_79:
[----:B------:R-:W-:Y:S05]  /*3030*/  BSYNC B0 ;  /* 0x0000000000007941 */ /* 0x000fea0003800000 */
.L_x_78:
        /* <DEDUP_REMOVED lines=12> */
.L_x_81:
[----:B------:R-:W-:Y:S05]  /*3100*/  BSYNC B0 ;  /* 0x0000000000007941 */ /* 0x000fea0003800000 */
.L_x_80:
        /* <DEDUP_REMOVED lines=12> */
.L_x_83:
[----:B------:R-:W-:Y:S05]  /*31d0*/  BSYNC B0 ;  /* 0x0000000000007941 */ /* 0x000fea0003800000 */
.L_x_82:
[----:B-----5:R-:W-:Y:S01]  /*31e0*/  LOP3.LUT R3, R18, 0xffffe000, RZ, 0xc0, !PT ;  /* 0xffffe00012037812 */ /* 0x020fe200078ec0ff */
[----:B------:R-:W-:Y:S01]  /*31f0*/  BSSY B0, `(.L_x_84) ;  /* 0x0000008000007945 */ /* 0x000fe20003800000 */
[----:B------:R-:W-:-:S03]  /*3200*/  ISETP.GT.AND P0, PT, R4, 0x8, P0 ;  /* 0x000000080400780c */ /* 0x000fc60000704270 */
[----:B01-34-:R-:W-:-:S04]  /*3210*/  FMUL R6, R3, R2 ;  /* 0x0000000203067220 */ /* 0x01bfc80000400000 */
[----:B------:R-:W-:-:S05]  /*3220*/  FFMA R53, R53, R0, R6 ;  /* 0x0000000035357223 */ /* 0x000fca0000000006 */
[----:B------:R-:W-:-:S05]  /*3230*/  F2FP.TF32.F32.PACK_B R53, R53 ;  /* 0x00000035ff35723e */ /* 0x000fca00024050ff */
[----:B------:R0:W-:Y:S01]  /*3240*/  @P3 STG.E desc[UR12][R14.64+0xe4], R53 ;  /* 0x0000e4350e003986 */ /* 0x0001e2000c10190c */
[----:B------:R-:W-:Y:S05]  /*3250*/  @!P0 BRA `(.L_x_85) ;  /* 0x0000000000048947 */ /* 0x000fea0003800000 */
[----:B------:R1:W5:Y:S02]  /*3260*/  LDG.E.LTC128B R18, desc[UR12][R8.64+0xe0] ;  /* 0x0000e00c08127981 */ /* 0x000364000c1e1920 */
.L_x_85:
[----:B------:R-:W-:Y:S05]  /*3270*/  BSYNC B0 ;  /* 0x0000000000007941 */ /* 0x000fea0003800000 */
.L_x_84:
[----:B-----5:R-:W-:Y:S01]  /*3280*/  LOP3.LUT R3, R18, 0xffffe000, RZ, 0xc0, !PT ;  /* 0xffffe00012037812 */ /* 0x020fe200078ec0ff */
[----:B------:R-:W-:Y:S01]  /*3290*/  @P0 IMAD.MOV.U32 R5, RZ, RZ, R17 ;  /* 0x000000ffff050224 */ /* 0x000fe200078e0011 */
        /* <DEDUP_REMOVED lines=9> */
.L_x_87:
[----:B------:R-:W-:Y:S05]  /*3330*/  BSYNC B0 ;  /* 0x0000000000007941 */ /* 0x000fea0003800000 */
.L_x_86:
[----:B---3-5:R-:W-:-:S05]  /*3340*/  LOP3.LUT R3, R18, 0xffffe000, RZ, 0xc0, !PT ;  /* 0xffffe00012037812 */ /* 0x028fca00078ec0ff */
[----:B------:R-:W-:-:S04]  /*3350*/  FMUL R2, R3, R2 ;  /* 0x0000000203027220 */ /* 0x000fc80000400000 */
[----:B------:R-:W-:Y:S01]  /*3360*/  FFMA R2, R55, R0, R2 ;  /* 0x0000000037027223 */ /* 0x000fe20000000002 */
[----:B------:R-:W-:Y:S06]  /*3370*/  @!P1 EXIT ;  /* 0x000000000000994d */ /* 0x000fec0003800000 */
[----:B------:R-:W-:-:S05]  /*3380*/  F2FP.TF32.F32.PACK_B R3, R2 ;  /* 0x00000002ff03723e */ /* 0x000fca00024050ff */
[----:B------:R-:W-:Y:S01]  /*3390*/  STG.E desc[UR12][R16.64+0xe4], R3 ;  /* 0x0000e40310007986 */ /* 0x000fe2000c10190c */
[----:B------:R-:W-:Y:S05]  /*33a0*/  EXIT ;  /* 0x000000000000794d */ /* 0x000fea0003800000 */
.L_x_27:
[----:B------:R-:W-:Y:S01]  /*33b0*/  ULDC.64 UR4, c[0x0][0x650] ;  /* 0x0001940000047ab9 */ /* 0x000fe20000000a00 */
[-C--:B--2---:R-:W-:Y:S01]  /*33c0*/  FMUL R9, R24, R0.reuse ;  /* 0x0000000018097220 */ /* 0x084fe20000400000 */
[----:B------:R-:W-:Y:S01]  /*33d0*/  LEA R6, P1, R12, UR4, 0x2 ;  /* 0x000000040c067c11 */ /* 0x000fe2000f8210ff */
[-C--:B------:R-:W-:Y:S01]  /*33e0*/  FMUL R25, R25, R0.reuse ;  /* 0x0000000019197220 */ /* 0x080fe20000400000 */
[----:B------:R-:W-:Y:S01]  /*33f0*/  ISETP.GT.AND P2, PT, R3, 0x1, PT ;  /* 0x000000010300780c */ /* 0x000fe20003f44270 */
[-C--:B------:R-:W-:Y:S01]  /*3400*/  FMUL R11, R26, R0.reuse ;  /* 0x000000001a0b7220 */ /* 0x080fe20000400000 */
[----:B------:R-:W-:Y:S01]  /*3410*/  F2FP.TF32.F32.PACK_B R9, R9 ;  /* 0x00000009ff09723e */ /* 0x000fe200024050ff */
[-C--:B------:R-:W-:Y:S01]  /*3420*/  FMUL R27, R27, R0.reuse ;  /* 0x000000001b1b7220 */ /* 0x080fe20000400000 */
[----:B------:R-:W-:Y:S01]  /*3430*/  LEA.HI.X R7, R12, UR5, R19, 0x2, P1 ;  /* 0x000000050c077c11 */ /* 0x000fe200088f1413 */
[-C--:B------:R-:W-:Y:S01]  /*3440*/  FMUL R29, R29, R0.reuse ;  /* 0x000000001d1d7220 */ /* 0x080fe20000400000 */
[----:B------:R-:W-:Y:S01]  /*3450*/  ISETP.GT.AND P4, PT, R4, RZ, P2 ;  /* 0x000000ff0400720c */ /* 0x000fe20001784270 */
[-C--:B------:R-:W-:Y:S01]  /*3460*/  FMUL R13, R30, R0.reuse ;  /* 0x000000001e0d7220 */ /* 0x080fe20000400000 */
[----:B------:R-:W-:Y:S01]  /*3470*/  ISETP.GT.AND P2, PT, R4, 0x8, P2 ;  /* 0x000000080400780c */ /* 0x000fe20001744270 */
[----:B------:R0:W-:Y:S01]  /*3480*/  @P3 STG.E desc[UR12][R6.64], R9 ;  /* 0x0000000906003986 */ /* 0x0001e2000c10190c */
[----:B------:R-:W-:Y:S01]  /*3490*/  SHF.L.U64.HI R5, R16, 0x2, R5 ;  /* 0x0000000210057819 */ /* 0x000fe20000010205 */
[-C--:B------:R-:W-:Y:S01]  /*34a0*/  FMUL R31, R31, R0.reuse ;  /* 0x000000001f1f7220 */ /* 0x080fe20000400000 */
[----:B------:R-:W-:Y:S01]  /*34b0*/  ISETP.GT.AND P1, PT, R4, 0x8, P0 ;  /* 0x000000080400780c */ /* 0x000fe20000724270 */
[----:B------:R-:W-:Y:S01]  /*34c0*/  FMUL R33, R33, R0 ;  /* 0x0000000021217220 */ /* 0x000fe20000400000 */
[----:B------:R-:W-:Y:S01]  /*34d0*/  LEA R16, P3, R16, R6, 0x2 ;  /* 0x0000000610107211 */ /* 0x000fe200078610ff */
[-C--:B------:R-:W-:Y:S01]  /*34e0*/  FMUL R35, R35, R0.reuse ;  /* 0x0000000023237220 */ /* 0x080fe20000400000 */
[----:B------:R-:W-:Y:S01]  /*34f0*/  F2FP.TF32.F32.PACK_B R25, R25 ;  /* 0x00000019ff19723e */ /* 0x000fe200024050ff */
[-C--:B------:R-:W-:Y:S01]  /*3500*/  FMUL R37, R37, R0.reuse ;  /* 0x0000000025257220 */ /* 0x080fe20000400000 */
[----:B------:R-:W-:Y:S01]  /*3510*/  F2FP.TF32.F32.PACK_B R11, R11 ;  /* 0x0000000bff0b723e */ /* 0x000fe200024050ff */
[----:B------:R-:W-:Y:S01]  /*3520*/  IMAD.X R17, R5, 0x1, R7, P3 ;  /* 0x0000000105117824 */ /* 0x000fe200018e0607 */
[----:B------:R-:W-:Y:S01]  /*3530*/  F2FP.TF32.F32.PACK_B R27, R27 ;  /* 0x0000001bff1b723e */ /* 0x000fe200024050ff */
[--C-:B------:R-:W-:Y:S01]  /*3540*/  @P2 IMAD.MOV.U32 R8, RZ, RZ, R16.reuse ;  /* 0x000000ffff082224 */ /* 0x100fe200078e0010 */
[C---:B------:R-:W-:Y:S01]  /*3550*/  ISETP.GT.AND P0, PT, R3.reuse, 0x8, PT ;  /* 0x000000080300780c */ /* 0x040fe20003f04270 */
[--C-:B0-----:R-:W-:Y:S01]  /*3560*/  @P2 IMAD.MOV.U32 R9, RZ, RZ, R17.reuse ;  /* 0x000000ffff092224 */ /* 0x101fe200078e0011 */
[----:B------:R-:W-:Y:S01]  /*3570*/  @P4 STG.E desc[UR12][R6.64+0x4], R25 ;  /* 0x0000041906004986 */ /* 0x000fe2000c10190c */
[----:B------:R-:W-:Y:S01]  /*3580*/  ISETP.GT.AND P3, PT, R3, 0x9, PT ;  /* 0x000000090300780c */ /* 0x000fe20003f64270 */
[-C--:B------:R-:W-:Y:S01]  /*3590*/  FMUL R5, R28, R0.reuse ;  /* 0x000000001c057220 */ /* 0x080fe20000400000 */
[C---:B------:R-:W-:Y:S01]  /*35a0*/  ISETP.GT.AND P4, PT, R4.reuse, RZ, P0 ;  /* 0x000000ff0400720c */ /* 0x040fe20000784270 */
[----:B------:R0:W-:Y:S01]  /*35b0*/  @P1 STG.E desc[UR12][R16.64], R11 ;  /* 0x0000000b10001986 */ /* 0x0001e2000c10190c */
[C---:B------:R-:W-:Y:S01]  /*35c0*/  ISETP.GT.AND P1, PT, R4.reuse, RZ, P3 ;  /* 0x000000ff0400720c */ /* 0x040fe20001f24270 */
[-C--:B------:R-:W-:Y:S01]  /*35d0*/  FMUL R39, R39, R0.reuse ;  /* 0x0000000027277220 */ /* 0x080fe20000400000 */
[C---:B------:R-:W-:Y:S01]  /*35e0*/  ISETP.GT.AND P3, PT, R4.reuse, 0x8, P3 ;  /* 0x000000080400780c */ /* 0x040fe20001f64270 */
[----:B------:R1:W-:Y:S01]  /*35f0*/  @P2 STG.E desc[UR12][R8.64+0x4], R27 ;  /* 0x0000041b08002986 */ /* 0x0003e2000c10190c */
[----:B------:R-:W-:Y:S01]  /*3600*/  ISETP.GT.AND P2, PT, R4, 0x8, P0 ;  /* 0x000000080400780c */ /* 0x000fe20000744270 */
[-C--:B------:R-:W-:Y:S01]  /*3610*/  FMUL R41, R41, R0.reuse ;  /* 0x0000000029297220 */ /* 0x080fe20000400000 */
[----:B------:R-:W-:Y:S01]  /*3620*/  F2FP.TF32.F32.PACK_B R5, R5 ;  /* 0x00000005ff05723e */ /* 0x000fe200024050ff */
[-C--:B------:R-:W-:Y:S01]  /*3630*/  FMUL R43, R43, R0.reuse ;  /* 0x000000002b2b7220 */ /* 0x080fe20000400000 */
[----:B------:R-:W-:Y:S01]  /*3640*/  F2FP.TF32.F32.PACK_B R29, R29 ;  /* 0x0000001dff1d723e */ /* 0x000fe200024050ff */
[-C--:B------:R-:W-:Y:S01]  /*3650*/  FMUL R45, R45, R0.reuse ;  /* 0x000000002d2d7220 */ /* 0x080fe20000400000 */
[----:B------:R-:W-:Y:S01]  /*3660*/  F2FP.TF32.F32.PACK_B R13, R13 ;  /* 0x0000000dff0d723e */ /* 0x000fe200024050ff */
[----:B------:R2:W-:Y:S01]  /*3670*/  @P4 STG.E desc[UR12][R6.64+0x20], R5 ;  /* 0x0000200506004986 */ /* 0x0005e2000c10190c */
[C---:B------:R-:W-:Y:S01]  /*3680*/  ISETP.GT.AND P0, PT, R3.reuse, 0x10, PT ;  /* 0x000000100300780c */ /* 0x040fe20003f04270 */
[-C--:B0-----:R-:W-:Y:S01]  /*3690*/  FMUL R11, R34, R0.reuse ;  /* 0x00000000220b7220 */ /* 0x081fe20000400000 */
[----:B------:R-:W-:Y:S01]  /*36a0*/  F2FP.TF32.F32.PACK_B R31, R31 ;  /* 0x0000001fff1f723e */ /* 0x000fe200024050ff */
[----:B------:R-:W-:Y:S01]  /*36b0*/  @P1 STG.E desc[UR12][R6.64+0x24], R29 ;  /* 0x0000241d06001986 */ /* 0x000fe2000c10190c */
[----:B------:R-:W-:Y:S01]  /*36c0*/  ISETP.GT.AND P1, PT, R3, 0x11, PT ;  /* 0x000000110300780c */ /* 0x000fe20003f24270 */
[----:B-1----:R-:W-:Y:S01]  /*36d0*/  @P2 IMAD.MOV.U32 R8, RZ, RZ, R16 ;  /* 0x000000ffff082224 */ /* 0x002fe200078e0010 */
[C---:B------:R-:W-:Y:S01]  /*36e0*/  ISETP.GT.AND P5, PT, R4.reuse, RZ, P0 ;  /* 0x000000ff0400720c */ /* 0x040fe200007a4270 */
[----:B------:R-:W-:Y:S01]  /*36f0*/  @P2 IMAD.MOV.U32 R9, RZ, RZ, R17 ;  /* 0x000000ffff092224 */ /* 0x000fe200078e0011 */
[----:B------:R-:W-:Y:S01]  /*3700*/  ISETP.GT.AND P4, PT, R4, RZ, P1 ;  /* 0x000000ff0400720c */ /* 0x000fe20000f84270 */
[-C--:B------:R-:W-:Y:S01]  /*3710*/  FMUL R47, R47, R0.reuse ;  /* 0x000000002f2f7220 */ /* 0x080fe20000400000 */
[----:B------:R-:W-:Y:S01]  /*3720*/  F2FP.TF32.F32.PACK_B R33, R33 ;  /* 0x00000021ff21723e */ /* 0x000fe200024050ff */
[-C--:B--2---:R-:W-:Y:S01]  /*3730*/  FMUL R5, R32, R0.reuse ;  /* 0x0000000020057220 */ /* 0x084fe20000400000 */
[----:B------:R0:W-:Y:S01]  /*3740*/  @P2 STG.E desc[UR12][R8.64+0x20], R13 ;  /* 0x0000200d08002986 */ /* 0x0001e2000c10190c */
[----:B------:R-:W-:Y:S01]  /*3750*/  ISETP.GT.AND P2, PT, R4, 0x8, P0 ;  /* 0x000000080400780c */ /* 0x000fe20000744270 */
[-C--:B------:R-:W-:Y:S01]  /*3760*/  FMUL R49, R49, R0.reuse ;  /* 0x0000000031317220 */ /* 0x080fe20000400000 */
[----:B------:R-:W-:Y:S01]  /*3770*/  ISETP.GT.AND P0, PT, R3, 0x18, PT ;  /* 0x000000180300780c */ /* 0x000fe20003f04270 */
[-C--:B------:R-:W-:Y:S01]  /*3780*/  FMUL R51, R51, R0.reuse ;  /* 0x0000000033337220 */ /* 0x080fe20000400000 */
[----:B------:R-:W-:Y:S01]  /*3790*/  F2FP.TF32.F32.PACK_B R5, R5 ;  /* 0x00000005ff05723e */ /* 0x000fe200024050ff */
[-C--:B------:R-:W-:Y:S01]  /*37a0*/  FMUL R53, R53, R0.reuse ;  /* 0x0000000035357220 */ /* 0x080fe20000400000 */
[----:B------:R-:W-:Y:S01]  /*37b0*/  F2FP.TF32.F32.PACK_B R11, R11 ;  /* 0x0000000bff0b723e */ /* 0x000fe200024050ff */
[----:B------:R-:W-:Y:S01]  /*37c0*/  FMUL R15, R54, R0 ;  /* 0x00000000360f7220 */ /* 0x000fe20000400000 */
[----:B------:R-:W-:-:S02]  /*37d0*/  F2FP.TF32.F32.PACK_B R35, R35 ;  /* 0x00000023ff23723e */ /* 0x000fc400024050ff */
[----:B------:R-:W-:Y:S01]  /*37e0*/  F2FP.TF32.F32.PACK_B R37, R37 ;  /* 0x00000025ff25723e */ /* 0x000fe200024050ff */
[----:B0-----:R-:W-:Y:S02]  /*37f0*/  @P3 IMAD.MOV.U32 R8, RZ, RZ, R16 ;  /* 0x000000ffff083224 */ /* 0x001fe400078e0010 */
[----:B------:R-:W-:Y:S01]  /*3800*/  FMUL R13, R38, R0 ;  /* 0x00000000260d7220 */ /* 0x000fe20000400000 */
[----:B------:R-:W-:Y:S01]  /*3810*/  @P3 IMAD.MOV.U32 R9, RZ, RZ, R17 ;  /* 0x000000ffff093224 */ /* 0x000fe200078e0011 */
[----:B------:R-:W-:Y:S02]  /*3820*/  F2FP.TF32.F32.PACK_B R39, R39 ;  /* 0x00000027ff27723e */ /* 0x000fe400024050ff */
[----:B------:R-:W-:Y:S02]  /*3830*/  F2FP.TF32.F32.PACK_B R41, R41 ;  /* 0x00000029ff29723e */ /* 0x000fe400024050ff */
[----:B------:R0:W-:Y:S01]  /*3840*/  @P3 STG.E desc[UR12][R8.64+0x24], R31 ;  /* 0x0000241f08003986 */ /* 0x0001e2000c10190c */
[----:B------:R-:W-:-:S02]  /*3850*/  ISETP.GT.AND P3, PT, R4, 0x8, P1 ;  /* 0x000000080400780c */ /* 0x000fc40000f64270 */
[----:B------:R-:W-:Y:S01]  /*3860*/  ISETP.GT.AND P1, PT, R3, 0x19, PT ;  /* 0x000000190300780c */ /* 0x000fe20003f24270 */
[----:B------:R1:W-:Y:S01]  /*3870*/  @P5 STG.E desc[UR12][R6.64+0x40], R5 ;  /* 0x0000400506005986 */ /* 0x0003e2000c10190c */
[C---:B------:R-:W-:Y:S02]  /*3880*/  ISETP.GT.AND P5, PT, R4.reuse, RZ, P0 ;  /* 0x000000ff0400720c */ /* 0x040fe400007a4270 */
[----:B------:R-:W-:Y:S01]  /*3890*/  F2FP.TF32.F32.PACK_B R13, R13 ;  /* 0x0000000dff0d723e */ /* 0x000fe200024050ff */
[----:B------:R-:W-:Y:S01]  /*38a0*/  @P4 STG.E desc[UR12][R6.64+0x44], R33 ;  /* 0x0000442106004986 */ /* 0x000fe2000c10190c */
[----:B------:R-:W-:Y:S02]  /*38b0*/  ISETP.GT.AND P4, PT, R4, RZ, P1 ;  /* 0x000000ff0400720c */ /* 0x000fe40000f84270 */
[----:B------:R-:W-:Y:S01]  /*38c0*/  F2FP.TF32.F32.PACK_B R43, R43 ;  /* 0x0000002bff2b723e */ /* 0x000fe200024050ff */
[----:B0-----:R-:W-:Y:S01]  /*38d0*/  @P2 IMAD.MOV.U32 R8, RZ, RZ, R16 ;  /* 0x000000ffff082224 */ /* 0x001fe200078e0010 */
[----:B------:R-:W-:Y:S01]  /*38e0*/  F2FP.TF32.F32.PACK_B R45, R45 ;  /* 0x0000002dff2d723e */ /* 0x000fe200024050ff */
[----:B------:R-:W-:Y:S01]  /*38f0*/  @P2 IMAD.MOV.U32 R9, RZ, RZ, R17 ;  /* 0x000000ffff092224 */ /* 0x000fe200078e0011 */
[----:B------:R-:W-:Y:S01]  /*3900*/  F2FP.TF32.F32.PACK_B R47, R47 ;  /* 0x0000002fff2f723e */ /* 0x000fe200024050ff */
[----:B-1----:R-:W-:Y:S01]  /*3910*/  FMUL R5, R36, R0 ;  /* 0x0000000024057220 */ /* 0x002fe20000400000 */
[----:B------:R-:W-:-:S02]  /*3920*/  F2FP.TF32.F32.PACK_B R49, R49 ;  /* 0x00000031ff31723e */ /* 0x000fc400024050ff */
[----:B------:R0:W-:Y:S01]  /*3930*/  @P2 STG.E desc[UR12][R8.64+0x40], R11 ;  /* 0x0000400b08002986 */ /* 0x0001e2000c10190c */
[----:B------:R-:W-:Y:S02]  /*3940*/  ISETP.GT.AND P2, PT, R4, 0x8, P0 ;  /* 0x000000080400780c */ /* 0x000fe40000744270 */
[----:B------:R-:W-:Y:S02]  /*3950*/  F2FP.TF32.F32.PACK_B R5, R5 ;  /* 0x00000005ff05723e */ /* 0x000fe400024050ff */
[----:B------:R-:W-:Y:S02]  /*3960*/  ISETP.GT.AND P0, PT, R3, 0x20, PT ;  /* 0x000000200300780c */ /* 0x000fe40003f04270 */
[----:B------:R-:W-:Y:S02]  /*3970*/  F2FP.TF32.F32.PACK_B R51, R51 ;  /* 0x00000033ff33723e */ /* 0x000fe400024050ff */
[----:B------:R-:W-:Y:S02]  /*3980*/  F2FP.TF32.F32.PACK_B R53, R53 ;  /* 0x00000035ff35723e */ /* 0x000fe400024050ff */
[----:B------:R-:W-:Y:S01]  /*3990*/  F2FP.TF32.F32.PACK_B R15, R15 ;  /* 0x0000000fff0f723e */ /* 0x000fe200024050ff */
[----:B0-----:R-:W-:-:S02]  /*39a0*/  @P3 IMAD.MOV.U32 R8, RZ, RZ, R16 ;  /* 0x000000ffff083224 */ /* 0x001fc400078e0010 */
[----:B------:R-:W-:Y:S01]  /*39b0*/  FMUL R11, R42, R0 ;  /* 0x000000002a0b7220 */ /* 0x000fe20000400000 */
[----:B------:R-:W-:-:S04]  /*39c0*/  @P3 IMAD.MOV.U32 R9, RZ, RZ, R17 ;  /* 0x000000ffff093224 */ /* 0x000fc800078e0011 */
[----:B------:R-:W-:Y:S01]  /*39d0*/  F2FP.TF32.F32.PACK_B R11, R11 ;  /* 0x0000000bff0b723e */ /* 0x000fe200024050ff */
[----:B------:R0:W-:Y:S01]  /*39e0*/  @P3 STG.E desc[UR12][R8.64+0x44], R35 ;  /* 0x0000442308003986 */ /* 0x0001e2000c10190c */
[C---:B------:R-:W-:Y:S02]  /*39f0*/  ISETP.GT.AND P3, PT, R4.reuse, 0x8, P1 ;  /* 0x000000080400780c */ /* 0x040fe40000f64270 */
[C---:B------:R-:W-:Y:S01]  /*3a00*/  ISETP.GT.AND P1, PT, R3.reuse, 0x21, PT ;  /* 0x000000210300780c */ /* 0x040fe20003f24270 */
[----:B------:R1:W-:Y:S01]  /*3a10*/  @P5 STG.E desc[UR12][R6.64+0x60], R5 ;  /* 0x0000600506005986 */ /* 0x0003e2000c10190c */
[C---:B------:R-:W-:Y:S02]  /*3a20*/  ISETP.GT.AND P5, PT, R4.reuse, RZ, P0 ;  /* 0x000000ff0400720c */ /* 0x040fe400007a4270 */
[----:B------:R-:W-:Y:S01]  /*3a30*/  ISETP.GT.AND P0, PT, R4, 0x8, P0 ;  /* 0x000000080400780c */ /* 0x000fe20000704270 */
[----:B------:R-:W-:Y:S01]  /*3a40*/  @P4 STG.E desc[UR12][R6.64+0x64], R37 ;  /* 0x0000642506004986 */ /* 0x000fe2000c10190c */
[----:B------:R-:W-:Y:S01]  /*3a50*/  ISETP.GT.AND P4, PT, R3, 0x29, PT ;  /* 0x000000290300780c */ /* 0x000fe20003f84270 */
[----:B0-----:R-:W-:-:S03]  /*3a60*/  @P2 IMAD.MOV.U32 R8, RZ, RZ, R16 ;  /* 0x000000ffff082224 */ /* 0x001fc600078e0010 */
[C---:B------:R-:W-:Y:S01]  /*3a70*/  ISETP.GT.AND P6, PT, R4.reuse, RZ, P4 ;  /* 0x000000ff0400720c */ /* 0x040fe200027c4270 */
[----:B------:R-:W-:Y:S01]  /*3a80*/  @P2 IMAD.MOV.U32 R9, RZ, RZ, R17 ;  /* 0x000000ffff092224 */ /* 0x000fe200078e0011 */
[----:B------:R-:W-:Y:S01]  /*3a90*/  ISETP.GT.AND P4, PT, R4, 0x8, P4 ;  /* 0x000000080400780c */ /* 0x000fe20002784270 */
[----:B-1----:R-:W-:-:S03]  /*3aa0*/  FMUL R5, R40, R0 ;  /* 0x0000000028057220 */ /* 0x002fc60000400000 */
[----:B------:R0:W-:Y:S01]  /*3ab0*/  @P2 STG.E desc[UR12][R8.64+0x60], R13 ;  /* 0x0000600d08002986 */ /* 0x0001e2000c10190c */
[C---:B------:R-:W-:Y:S02]  /*3ac0*/  ISETP.GT.AND P2, PT, R4.reuse, RZ, P1 ;  /* 0x000000ff0400720c */ /* 0x040fe40000f44270 */
[----:B------:R-:W-:Y:S02]  /*3ad0*/  F2FP.TF32.F32.PACK_B R5, R5 ;  /* 0x00000005ff05723e */ /* 0x000fe400024050ff */
[----:B------:R-:W-:Y:S02]  /*3ae0*/  ISETP.GT.AND P1, PT, R4, 0x8, P1 ;  /* 0x000000080400780c */ /* 0x000fe40000f24270 */
[----:B------:R-:W-:Y:S02]  /*3af0*/  @P6 IMAD.MOV.U32 R2, RZ, RZ, R6 ;  /* 0x000000ffff026224 */ /* 0x000fe400078e0006 */
[----:B0-----:R-:W-:Y:S02]  /*3b00*/  @P3 IMAD.MOV.U32 R8, RZ, RZ, R16 ;  /* 0x000000ffff083224 */ /* 0x001fe400078e0010 */
[----:B------:R-:W-:Y:S01]  /*3b10*/  FMUL R13, R52, R0 ;  /* 0x00000000340d7220 */ /* 0x000fe20000400000 */
[----:B------:R-:W-:-:S04]  /*3b20*/  @P3 IMAD.MOV.U32 R9, RZ, RZ, R17 ;  /* 0x000000ffff093224 */ /* 0x000fc800078e0011 */
[----:B------:R-:W-:Y:S01]  /*3b30*/  F2FP.TF32.F32.PACK_B R13, R13 ;  /* 0x0000000dff0d723e */ /* 0x000fe200024050ff */
[----:B------:R0:W-:Y:S04]  /*3b40*/  @P3 STG.E desc[UR12][R8.64+0x64], R39 ;  /* 0x0000642708003986 */ /* 0x0001e8000c10190c */
[----:B------:R1:W-:Y:S01]  /*3b50*/  @P5 STG.E desc[UR12][R6.64+0x80], R5 ;  /* 0x0000800506005986 */ /* 0x0003e2000c10190c */
[----:B------:R-:W-:-:S03]  /*3b60*/  ISETP.GT.AND P5, PT, R3, 0x28, PT ;  /* 0x000000280300780c */ /* 0x000fc60003fa4270 */
[----:B------:R-:W-:Y:S01]  /*3b70*/  @P2 STG.E desc[UR12][R6.64+0x84], R41 ;  /* 0x0000842906002986 */ /* 0x000fe2000c10190c */
[C---:B------:R-:W-:Y:S02]  /*3b80*/  ISETP.GT.AND P3, PT, R4.reuse, RZ, P5 ;  /* 0x000000ff0400720c */ /* 0x040fe40002f64270 */
[----:B------:R-:W-:Y:S01]  /*3b90*/  ISETP.GT.AND P5, PT, R4, 0x8, P5 ;  /* 0x000000080400780c */ /* 0x000fe20002fa4270 */
[----:B0-----:R-:W-:Y:S01]  /*3ba0*/  @P0 IMAD.MOV.U32 R8, RZ, RZ, R16 ;  /* 0x000000ffff080224 */ /* 0x001fe200078e0010 */
[----:B------:R-:W-:Y:S01]  /*3bb0*/  ISETP.GT.AND P2, PT, R3, 0x31, PT ;  /* 0x000000310300780c */ /* 0x000fe20003f44270 */
[----:B------:R-:W-:Y:S02]  /*3bc0*/  @P0 IMAD.MOV.U32 R9, RZ, RZ, R17 ;  /* 0x000000ffff090224 */ /* 0x000fe400078e0011 */
[----:B-1----:R-:W-:-:S03]  /*3bd0*/  FMUL R5, R44, R0 ;  /* 0x000000002c057220 */ /* 0x002fc60000400000 */
[----:B------:R0:W-:Y:S01]  /*3be0*/  @P0 STG.E desc[UR12][R8.64+0x80], R11 ;  /* 0x0000800b08000986 */ /* 0x0001e2000c10190c */
[----:B------:R-:W-:Y:S02]  /*3bf0*/  ISETP.GT.AND P0, PT, R3, 0x39, PT ;  /* 0x000000390300780c */ /* 0x000fe40003f04270 */
[----:B------:R-:W-:Y:S01]  /*3c00*/  F2FP.TF32.F32.PACK_B R5, R5 ;  /* 0x00000005ff05723e */ /* 0x000fe200024050ff */
[----:B0-----:R-:W-:Y:S02]  /*3c10*/  @P1 IMAD.MOV.U32 R8, RZ, RZ, R16 ;  /* 0x000000ffff081224 */ /* 0x001fe400078e0010 */
[----:B------:R-:W-:Y:S01]  /*3c20*/  FMUL R11, R46, R0 ;  /* 0x000000002e0b7220 */ /* 0x000fe20000400000 */
[----:B------:R-:W-:-:S04]  /*3c30*/  @P1 IMAD.MOV.U32 R9, RZ, RZ, R17 ;  /* 0x000000ffff091224 */ /* 0x000fc800078e0011 */
[----:B------:R-:W-:Y:S01]  /*3c40*/  F2FP.TF32.F32.PACK_B R11, R11 ;  /* 0x0000000bff0b723e */ /* 0x000fe200024050ff */
[----:B------:R0:W-:Y:S01]  /*3c50*/  @P1 STG.E desc[UR12][R8.64+0x84], R43 ;  /* 0x0000842b08001986 */ /* 0x0001e2000c10190c */
[----:B------:R-:W-:-:S03]  /*3c60*/  ISETP.GT.AND P1, PT, R3, 0x38, PT ;  /* 0x000000380300780c */ /* 0x000fc60003f24270 */
[----:B------:R1:W-:Y:S01]  /*3c70*/  @P3 STG.E desc[UR12][R6.64+0xa0], R5 ;  /* 0x0000a00506003986 */ /* 0x0003e2000c10190c */
[----:B------:R-:W-:Y:S01]  /*3c80*/  ISETP.GT.AND P3, PT, R3, 0x30, PT ;  /* 0x000000300300780c */ /* 0x000fe20003f64270 */
[----:B------:R-:W-:-:S05]  /*3c90*/  @P6 IMAD.MOV.U32 R3, RZ, RZ, R7 ;  /* 0x000000ffff036224 */ /* 0x000fca00078e0007 */
[----:B------:R2:W-:Y:S01]  /*3ca0*/  @P6 STG.E desc[UR12][R2.64+0xa4], R45 ;  /* 0x0000a42d02006986 */ /* 0x0005e2000c10190c */
[----:B------:R-:W-:Y:S01]  /*3cb0*/  ISETP.GT.AND P6, PT, R4, RZ, P3 ;  /* 0x000000ff0400720c */ /* 0x000fe20001fc4270 */
[-C--:B0-----:R-:W-:Y:S01]  /*3cc0*/  FMUL R9, R50, R0.reuse ;  /* 0x0000000032097220 */ /* 0x081fe20000400000 */
[----:B------:R-:W-:Y:S01]  /*3cd0*/  ISETP.GT.AND P3, PT, R4, 0x8, P3 ;  /* 0x000000080400780c */ /* 0x000fe20001f64270 */
[-C--:B-1----:R-:W-:Y:S01]  /*3ce0*/  FMUL R5, R48, R0.reuse ;  /* 0x0000000030057220 */ /* 0x082fe20000400000 */
[----:B------:R-:W-:Y:S02]  /*3cf0*/  FMUL R0, R55, R0 ;  /* 0x0000000037007220 */ /* 0x000fe40000400000 */
[----:B------:R-:W-:Y:S02]  /*3d00*/  F2FP.TF32.F32.PACK_B R9, R9 ;  /* 0x00000009ff09723e */ /* 0x000fe400024050ff */
[----:B------:R-:W-:Y:S01]  /*3d10*/  F2FP.TF32.F32.PACK_B R5, R5 ;  /* 0x00000005ff05723e */ /* 0x000fe200024050ff */
[----:B--2---:R-:W-:-:S02]  /*3d20*/  @P5 IMAD.MOV.U32 R2, RZ, RZ, R16 ;  /* 0x000000ffff025224 */ /* 0x004fc400078e0010 */
[----:B------:R-:W-:-:S05]  /*3d30*/  @P5 IMAD.MOV.U32 R3, RZ, RZ, R17 ;  /* 0x000000ffff035224 */ /* 0x000fca00078e0011 */
[----:B------:R0:W-:Y:S01]  /*3d40*/  @P5 STG.E desc[UR12][R2.64+0xa0], R11 ;  /* 0x0000a00b02005986 */ /* 0x0001e2000c10190c */
[C---:B------:R-:W-:Y:S02]  /*3d50*/  ISETP.GT.AND P5, PT, R4.reuse, RZ, P2 ;  /* 0x000000ff0400720c */ /* 0x040fe400017a4270 */
[----:B------:R-:W-:Y:S01]  /*3d60*/  ISETP.GT.AND P2, PT, R4, 0x8, P2 ;  /* 0x000000080400780c */ /* 0x000fe20001744270 */
[----:B0-----:R-:W-:Y:S02]  /*3d70*/  @P4 IMAD.MOV.U32 R2, RZ, RZ, R16 ;  /* 0x000000ffff024224 */ /* 0x001fe400078e0010 */
        /* <DEDUP_REMOVED lines=11> */
[----:B------:R0:W-:Y:S02]  /*3e30*/  @P5 STG.E desc[UR12][R2.64+0xc4], R49 ;  /* 0x0000c43102005986 */ /* 0x0001e4000c10190c */
        /* <DEDUP_REMOVED lines=8> */
[----:B------:R0:W-:Y:S04]  /*3ec0*/  @P4 STG.E desc[UR12][R2.64+0xe0], R13 ;  /* 0x0000e00d02004986 */ /* 0x0001e8000c10190c */
[----:B------:R1:W-:Y:S01]  /*3ed0*/  @P6 STG.E desc[UR12][R6.64+0xe4], R53 ;  /* 0x0000e43506006986 */ /* 0x0003e2000c10190c */
[----:B0-----:R-:W-:Y:S02]  /*3ee0*/  @P1 IMAD.MOV.U32 R2, RZ, RZ, R16 ;  /* 0x000000ffff021224 */ /* 0x001fe400078e0010 */
[----:B------:R-:W-:-:S05]  /*3ef0*/  @P1 IMAD.MOV.U32 R3, RZ, RZ, R17 ;  /* 0x000000ffff031224 */ /* 0x000fca00078e0011 */
[----:B------:R1:W-:Y:S01]  /*3f00*/  @P1 STG.E desc[UR12][R2.64+0xe0], R15 ;  /* 0x0000e00f02001986 */ /* 0x0003e2000c10190c */
[----:B------:R-:W-:Y:S05]  /*3f10*/  @!P0 EXIT ;  /* 0x000000000000894d */ /* 0x000fea0003800000 */
[----:B-1----:R-:W-:-:S05]  /*3f20*/  F2FP.TF32.F32.PACK_B R3, R0 ;  /* 0x00000000ff03723e */ /* 0x002fca00024050ff */
[----:B------:R-:W-:Y:S01]  /*3f30*/  STG.E desc[UR12][R16.64+0xe4], R3 ;  /* 0x0000e40310007986 */ /* 0x000fe2000c10190c */
[----:B------:R-:W-:Y:S05]  /*3f40*/  EXIT ;  /* 0x000000000000794d */ /* 0x000fea0003800000 */
.L_x_13:
[----:B------:R-:W-:-:S13]  /*3f50*/  ISETP.NE.AND P0, PT, R12, RZ, PT ;  /* 0x000000ff0c00720c */ /* 0x000fda0003f05270 */
[----:B------:R-:W-:Y:S05]  /*3f60*/  @P0 EXIT ;  /* 0x000000000000094d */ /* 0x000fea0003800000 */
[----:B------:R-:W2:Y:S01]  /*3f70*/  S2UR UR4, SR_CgaCtaId ;  /* 0x00000000000479c3 */ /* 0x000ea20000008800 */
[----:B------:R-:W-:Y:S01]  /*3f80*/  ELECT P0, URZ, PT ;  /* 0x00000000003f782f */ /* 0x000fe20003800000 */
[----:B------:R-:W-:Y:S01]  /*3f90*/  BSSY B0, `(.L_x_88) ;  /* 0x00002d3000007945 */ /* 0x000fe20003800000 */
[----:B--2--5:R-:W-:-:S11]  /*3fa0*/  IMAD.U32 R0, RZ, RZ, UR4 ;  /* 0x00000004ff007e24 */ /* 0x024fd6000f8e00ff */
[----:B------:R-:W-:Y:S05]  /*3fb0*/  @!P0 BRA `(.L_x_89) ;  /* 0x0000002c00408947 */ /* 0x000fea0003800000 */
[----:B------:R-:W-:Y:S01]  /*3fc0*/  ISETP.GE.AND P0, PT, R3, 0x1, PT ;  /* 0x000000010300780c */ /* 0x000fe20003f06270 */
[----:B---3--:R-:W-:-:S05]  /*3fd0*/  IMAD.SHL.U32 R2, R0, 0x4, RZ ;  /* 0x0000000400027824 */ /* 0x008fca00078e00ff */
[----:B------:R-:W-:-:S05]  /*3fe0*/  LOP3.LUT R5, R2, 0x4, RZ, 0xc0, !PT ;  /* 0x0000000402057812 */ /* 0x000fca00078ec0ff */
[----:B------:R-:W-:Y:S02]  /*3ff0*/  IMAD R10, R10, 0x40, R5 ;  /* 0x000000400a0a7824 */ /* 0x000fe400078e0205 */
[----:B------:R-:W-:Y:S05]  /*4000*/  @!P0 BRA `(.L_x_89) ;  /* 0x0000002c002c8947 */ /* 0x000fea0003800000 */
[----:B------:R-:W-:Y:S01]  /*4010*/  LOP3.LUT P0, RZ, R8, 0x1f, RZ, 0xc0, !PT ;  /* 0x0000001f08ff7812 */ /* 0x000fe2000780c0ff */
[----:B------:R-:W-:Y:S01]  /*4020*/  IMAD.SHL.U32 R5, R7, 0x40, RZ ;  /* 0x0000004007057824 */ /* 0x000fe200078e00ff */
[----:B------:R-:W-:Y:S01]  /*4030*/  LOP3.LUT R2, R0, 0x1, RZ, 0xc0, !PT ;  /* 0x0000000100027812 */ /* 0x000fe200078ec0ff */
[C---:B------:R-:W-:Y:S01]  /*4040*/  VIADD R20, R10.reuse, 0x8 ;  /* 0x000000080a147836 */ /* 0x040fe20000000000 */
[C---:B------:R-:W-:Y:S01]  /*4050*/  ISETP.NE.AND P1, PT, R9.reuse, RZ, PT ;  /* 0x000000ff0900720c */ /* 0x040fe20003f25270 */
[C---:B------:R-:W-:Y:S01]  /*4060*/  VIADD R21, R10.reuse, 0x10 ;  /* 0x000000100a157836 */ /* 0x040fe20000000000 */
[----:B------:R-:W-:Y:S01]  /*4070*/  ISETP.NE.OR P0, PT, R9, RZ, !P0 ;  /* 0x000000ff0900720c */ /* 0x000fe20004705670 */
[----:B------:R-:W-:Y:S01]  /*4080*/  VIADD R22, R10, 0x18 ;  /* 0x000000180a167836 */ /* 0x000fe20000000000 */
[----:B------:R-:W-:Y:S01]  /*4090*/  LOP3.LUT R27, R4, 0x2, RZ, 0xfc, !PT ;  /* 0x00000002041b7812 */ /* 0x000fe200078efcff */
[C---:B------:R-:W-:Y:S01]  /*40a0*/  VIADD R23, R10.reuse, 0x20 ;  /* 0x000000200a177836 */ /* 0x040fe20000000000 */
[----:B------:R-:W-:Y:S01]  /*40b0*/  CS2R R12, SRZ ;  /* 0x00000000000c7805 */ /* 0x000fe2000001ff00 */
[C---:B------:R-:W-:Y:S01]  /*40c0*/  VIADD R24, R10.reuse, 0x28 ;  /* 0x000000280a187836 */ /* 0x040fe20000000000 */
[----:B------:R-:W-:Y:S01]  /*40d0*/  CS2R R14, SRZ ;  /* 0x00000000000e7805 */ /* 0x000fe2000001ff00 */
[----:B------:R-:W-:-:S02]  /*40e0*/  VIADD R25, R10, 0x30 ;  /* 0x000000300a197836 */ /* 0x000fc40000000000 */
[----:B------:R-:W-:Y:S02]  /*40f0*/  VIADD R26, R10, 0x38 ;  /* 0x000000380a1a7836 */ /* 0x000fe40000000000 */
[----:B------:R-:W-:Y:S02]  /*4100*/  VIADD R29, R3, 0x1 ;  /* 0x00000001031d7836 */ /* 0x000fe40000000000 */
[----:B------:R-:W-:Y:S02]  /*4110*/  IMAD.MOV.U32 R11, RZ, RZ, 0x1 ;  /* 0x00000001ff0b7424 */ /* 0x000fe400078e00ff */
[----:B------:R-:W-:Y:S02]  /*4120*/  IMAD.MOV.U32 R16, RZ, RZ, RZ ;  /* 0x000000ffff107224 */ /* 0x000fe400078e00ff */
[C---:B------:R-:W-:Y:S02]  /*4130*/  VIADD R30, R5.reuse, 0x8 ;  /* 0x00000008051e7836 */ /* 0x040fe40000000000 */
[----:B------:R-:W-:-:S02]  /*4140*/  VIADD R31, R5, 0x10 ;  /* 0x00000010051f7836 */ /* 0x000fc40000000000 */
[C---:B------:R-:W-:Y:S02]  /*4150*/  VIADD R32, R5.reuse, 0x18 ;  /* 0x0000001805207836 */ /* 0x040fe40000000000 */
[C---:B------:R-:W-:Y:S02]  /*4160*/  VIADD R33, R5.reuse, 0x20 ;  /* 0x0000002005217836 */ /* 0x040fe40000000000 */
[C---:B------:R-:W-:Y:S02]  /*4170*/  VIADD R34, R5.reuse, 0x28 ;  /* 0x0000002805227836 */ /* 0x040fe40000000000 */
[C---:B------:R-:W-:Y:S02]  /*4180*/  VIADD R35, R5.reuse, 0x30 ;  /* 0x0000003005237836 */ /* 0x040fe40000000000 */
[----:B------:R-:W-:-:S07]  /*4190*/  VIADD R28, R5, 0x38 ;  /* 0x00000038051c7836 */ /* 0x000fce0000000000 */
.L_x_93:
[----:B------:R-:W0:Y:S01]  /*41a0*/  S2UR UR4, SR_CgaCtaId ;  /* 0x00000000000479c3 */ /* 0x000e220000008800 */
[----:B------:R-:W-:Y:S02]  /*41b0*/  MOV R7, 0x400 ;  /* 0x0000040000077802 */ /* 0x000fe40000000f00 */
[----:B------:R-:W-:Y:S01]  /*41c0*/  SHF.L.U32 R6, R11, 0x1f, RZ ;  /* 0x0000001f0b067819 */ /* 0x000fe200000006ff */
[----:B0-----:R-:W-:-:S05]  /*41d0*/  IMAD.U32 R0, RZ, RZ, UR4 ;  /* 0x00000004ff007e24 */ /* 0x001fca000f8e00ff */
[----:B------:R-:W-:-:S05]  /*41e0*/  LEA R18, R0, R7, 0x18 ;  /* 0x0000000700127211 */ /* 0x000fca00078ec0ff */
[----:B------:R-:W-:-:S07]  /*41f0*/  IMAD R7, R13, 0x8, R18 ;  /* 0x000000080d077824 */ /* 0x000fce00078e0212 */
.L_x_90:
[----:B0-----:R0:W1:Y:S02]  /*4200*/  SYNCS.PHASECHK.TRANS64.TRYWAIT P2, [R7+URZ+0x38038], R6 ;  /* 0x03803806070075a7 */ /* 0x001064000804017f */
[----:B-1----:R-:W-:Y:S05]  /*4210*/  @!P2 NANOSLEEP.SYNCS 0x989680 ;  /* 0x009896800000a95d */ /* 0x002fea0003900000 */
[----:B------:R-:W1:Y:S02]  /*4220*/  @!P2 SYNCS.PHASECHK.TRANS64 P2, [R7+URZ+0x38038], R6 ;  /* 0x038038060700a5a7 */ /* 0x000e64000804007f */
[----:B-1----:R-:W-:Y:S05]  /*4230*/  @!P2 BRA `(.L_x_90) ;  /* 0xfffffffc00f0a947 */ /* 0x002fea000383ffff */
[----:B0-----:R-:W0:Y:S02]  /*4240*/  @!P1 LDC R6, c[0x0][0x580] ;  /* 0x00016000ff069b82 */ /* 0x001e240000000800 */
[----:B0-----:R0:W-:Y:S02]  /*4250*/  @!P1 SYNCS.ARRIVE.TRANS64 RZ, [R7+URZ+0x38000], R6 ;  /* 0x0380000607ff99a7 */ /* 0x0011e4000800003f */
[----:B0-----:R-:W-:-:S04]  /*4260*/  PRMT R6, R27, 0x9910, RZ ;  /* 0x000099101b067816 */ /* 0x001fc800000000ff */
[----:B------:R-:W-:-:S13]  /*4270*/  ISETP.NE.AND P2, PT, R6, 0x2, PT ;  /* 0x000000020600780c */ /* 0x000fda0003f45270 */
[----:B------:R-:W-:Y:S05]  /*4280*/  @P2 BRA `(.L_x_91) ;  /* 0x0000000000042947 */ /* 0x000fea0003800000 */
[----:B------:R-:W-:Y:S01]  /*4290*/  BPT.TRAP 0x1 ;  /* 0x000000040000795c */ /* 0x000fe20000300000 */
.L_x_91:
[----:B------:R-:W-:Y:S05]  /*42a0*/  @P0 BRA `(.L_x_92) ;  /* 0x0000000000040947 */ /* 0x000fea0003800000 */
[----:B------:R-:W-:Y:S01]  /*42b0*/  BPT.TRAP 0x1 ;  /* 0x000000040000795c */ /* 0x000fe20000300000 */
.L_x_92:
[----:B------:R-:W-:Y:S01]  /*42c0*/  ULDC UR15, c[0x0][0x380] ;  /* 0x0000e000000f7ab9 */ /* 0x000fe20000000800 */
[----:B------:R-:W-:Y:S01]  /*42d0*/  R2UR UR60, R31 ;  /* 0x000000001f3c72ca */ /* 0x000fe200000e0000 */
[----:B------:R-:W-:Y:S01]  /*42e0*/  UISETP.NE.AND UP0, UPT, UR15, 0x1, UPT ;  /* 0x000000010f00788c */ /* 0x000fe2000bf05270 */
[----:B------:R-:W-:Y:S01]  /*42f0*/  R2UR UR59, R30 ;  /* 0x000000001e3b72ca */ /* 0x000fe200000e0000 */
[----:B------:R-:W-:Y:S01]  /*4300*/  ULDC UR23, c[0x0][0x38c] ;  /* 0x0000e30000177ab9 */ /* 0x000fe20000000800 */
[----:B------:R-:W-:Y:S01]  /*4310*/  R2UR UR49, R5 ;  /* 0x00000000053172ca */ /* 0x000fe200000e0000 */
[----:B------:R-:W-:Y:S01]  /*4320*/  UISETP.NE.AND UP1, UPT, UR23, 0x1, UPT ;  /* 0x000000011700788c */ /* 0x000fe2000bf25270 */
[----:B------:R-:W-:Y:S01]  /*4330*/  R2UR UR44, R34 ;  /* 0x00000000222c72ca */ /* 0x000fe200000e0000 */
[----:B------:R-:W0:Y:S01]  /*4340*/  LDC.64 R8, c[0x0][0x3f8] ;  /* 0x0000fe00ff087b82 */ /* 0x000e220000000a00 */
[----:B------:R-:W-:Y:S01]  /*4350*/  R2UR UR42, R33 ;  /* 0x00000000212a72ca */ /* 0x000fe200000e0000 */
[----:B------:R-:W-:Y:S01]  /*4360*/  ULDC UR31, c[0x0][0x398] ;  /* 0x0000e600001f7ab9 */ /* 0x000fe20000000800 */
[----:B------:R-:W-:Y:S01]  /*4370*/  R2UR UR61, R32 ;  /* 0x00000000203d72ca */ /* 0x000fe200000e0000 */
[----:B------:R-:W-:Y:S01]  /*4380*/  UISETP.NE.AND UP2, UPT, UR31, 0x1, UPT ;  /* 0x000000011f00788c */ /* 0x000fe2000bf45270 */
[----:B------:R-:W-:Y:S01]  /*4390*/  R2UR UR41, R28 ;  /* 0x000000001c2972ca */ /* 0x000fe200000e0000 */
[----:B------:R-:W-:Y:S01]  /*43a0*/  @UP0 ULDC UR16, c[0x0][0x384] ;  /* 0x0000e10000100ab9 */ /* 0x000fe20000000800 */
[----:B------:R-:W-:Y:S01]  /*43b0*/  @UP0 ULDC UR12, c[0x0][0x384] ;  /* 0x0000e100000c0ab9 */ /* 0x000fe20000000800 */
[----:B------:R-:W-:Y:S01]  /*43c0*/  UIMAD.WIDE.U32 UR16, UR60, UR16, URZ ;  /* 0x000000103c1072a5 */ /* 0x000fe2000f8e003f */
[----:B------:R-:W1:Y:S01]  /*43d0*/  LDC R19, c[0x0][0x400] ;  /* 0x00010000ff137b82 */ /* 0x000e620000000800 */
[----:B------:R-:W-:Y:S01]  /*43e0*/  @UP0 ULDC UR21, c[0x0][0x388] ;  /* 0x0000e20000150ab9 */ /* 0x000fe20000000800 */
[----:B------:R-:W-:Y:S01]  /*43f0*/  UMOV UR30, UR60 ;  /* 0x0000003c001e7c82 */ /* 0x000fe20008000000 */
[----:B------:R-:W-:Y:S01]  /*4400*/  UIMAD.WIDE.U32 UR12, UR59, UR12, URZ ;  /* 0x0000000c3b0c72a5 */ /* 0x000fe2000f8e003f */
[----:B------:R-:W-:Y:S01]  /*4410*/  R2UR UR52, R5 ;  /* 0x00000000053472ca */ /* 0x000fe200000e0000 */
[----:B------:R-:W-:Y:S01]  /*4420*/  @UP0 USHF.R.U32.HI UR30, URZ, UR21, UR17 ;  /* 0x000000153f1e0299 */ /* 0x000fe20008011611 */
[----:B------:R-:W-:Y:S01]  /*4430*/  R2UR UR39, R30 ;  /* 0x000000001e2772ca */ /* 0x000fe200000e0000 */
[----:B------:R-:W-:Y:S01]  /*4440*/  @UP0 ULDC UR20, c[0x0][0x388] ;  /* 0x0000e20000140ab9 */ /* 0x000fe20000000800 */
[----:B------:R-:W-:Y:S01]  /*4450*/  UMOV UR19, UR59 ;  /* 0x0000003b00137c82 */ /* 0x000fe20008000000 */
[----:B------:R-:W-:Y:S01]  /*4460*/  @UP1 ULDC.64 UR4, c[0x0][0x390] ;  /* 0x0000e40000041ab9 */ /* 0x000fe20000000a00 */
[----:B------:R-:W-:Y:S01]  /*4470*/  @UP0 ULDC UR10, c[0x0][0x384] ;  /* 0x0000e100000a0ab9 */ /* 0x000fe20000000800 */
[----:B------:R-:W-:Y:S01]  /*4480*/  @UP0 USHF.R.U32.HI UR19, URZ, UR20, UR13 ;  /* 0x000000143f130299 */ /* 0x000fe2000801160d */
[----:B------:R-:W-:Y:S01]  /*4490*/  VIADD R29, R29, 0xffffffff ;  /* 0xffffffff1d1d7836 */ /* 0x000fe20000000000 */
[----:B------:R-:W-:-:S02]  /*44a0*/  UIMAD.WIDE.U32 UR20, UR30, UR4, URZ ;  /* 0x000000041e1472a5 */ /* 0x000fc4000f8e003f */
[----:B------:R-:W-:Y:S01]  /*44b0*/  UIMAD.WIDE.U32 UR10, UR49, UR10, URZ ;  /* 0x0000000a310a72a5 */ /* 0x000fe2000f8e003f */
[----:B------:R-:W-:Y:S01]  /*44c0*/  @UP0 ULDC UR14, c[0x0][0x388] ;  /* 0x0000e200000e0ab9 */ /* 0x000fe20000000800 */
[----:B------:R-:W-:Y:S01]  /*44d0*/  @UP1 ULDC.64 UR6, c[0x0][0x390] ;  /* 0x0000e40000061ab9 */ /* 0x000fe20000000a00 */
[----:B------:R-:W-:Y:S01]  /*44e0*/  UMOV UR18, UR49 ;  /* 0x0000003100127c82 */ /* 0x000fe20008000000 */
[----:B------:R-:W-:Y:S01]  /*44f0*/  @UP0 USHF.R.U32.HI UR18, URZ, UR14, UR11 ;  /* 0x0000000e3f120299 */ /* 0x000fe2000801160b */
[----:B------:R-:W-:Y:S01]  /*4500*/  MOV R36, UR19 ;  /* 0x0000001300247c02 */ /* 0x000fe20008000f00 */
[----:B------:R-:W-:Y:S01]  /*4510*/  UIMAD.WIDE.U32 UR12, UR19, UR6, URZ ;  /* 0x00000006130c72a5 */ /* 0x000fe2000f8e003f */
[----:B------:R-:W-:Y:S01]  /*4520*/  ISETP.GT.AND P6, PT, R29, 0x1, PT ;  /* 0x000000011d00780c */ /* 0x000fe20003fc4270 */
[----:B------:R-:W-:Y:S01]  /*4530*/  @UP1 ULDC.64 UR8, c[0x0][0x390] ;  /* 0x0000e40000081ab9 */ /* 0x000fe20000000a00 */
[----:B------:R-:W-:Y:S01]  /*4540*/  UMOV UR27, UR30 ;  /* 0x0000001e001b7c82 */ /* 0x000fe20008000000 */
[----:B------:R-:W-:Y:S01]  /*4550*/  @UP0 ULDC UR20, c[0x0][0x384] ;  /* 0x0000e10000140ab9 */ /* 0x000fe20000000800 */
[----:B------:R-:W-:Y:S01]  /*4560*/  @UP1 USHF.R.U32.HI UR27, URZ, UR5, UR21 ;  /* 0x000000053f1b1299 */ /* 0x000fe20008011615 */
[----:B------:R-:W-:Y:S01]  /*4570*/  MOV R37, UR18 ;  /* 0x0000001200257c02 */ /* 0x000fe20008000f00 */
[----:B------:R-:W-:-:S02]  /*4580*/  UIMAD.WIDE.U32 UR10, UR18, UR8, URZ ;  /* 0x00000008120a72a5 */ /* 0x000fc4000f8e003f */
[----:B------:R-:W-:Y:S01]  /*4590*/  UIMAD.WIDE.U32 UR20, UR44, UR20, URZ ;  /* 0x000000142c1472a5 */ /* 0x000fe2000f8e003f */
[----:B------:R-:W-:Y:S01]  /*45a0*/  @UP0 ULDC UR24, c[0x0][0x388] ;  /* 0x0000e20000180ab9 */ /* 0x000fe20000000800 */
[----:B------:R-:W-:Y:S01]  /*45b0*/  UMOV UR16, UR19 ;  /* 0x0000001300107c82 */ /* 0x000fe20008000000 */
[----:B------:R-:W-:Y:S01]  /*45c0*/  UMOV UR38, UR44 ;  /* 0x0000002c00267c82 */ /* 0x000fe20008000000 */
[----:B------:R-:W-:Y:S01]  /*45d0*/  @UP0 ULDC UR12, c[0x0][0x384] ;  /* 0x0000e100000c0ab9 */ /* 0x000fe20000000800 */
[----:B------:R-:W-:Y:S02]  /*45e0*/  @UP1 USHF.R.U32.HI UR16, URZ, UR7, UR13 ;  /* 0x000000073f101299 */ /* 0x000fe4000801160d */
[----:B------:R-:W-:Y:S01]  /*45f0*/  @UP0 USHF.R.U32.HI UR38, URZ, UR24, UR21 ;  /* 0x000000183f260299 */ /* 0x000fe20008011615 */
[----:B------:R-:W-:Y:S01]  /*4600*/  R2UR UR24, R35 ;  /* 0x00000000231872ca */ /* 0x000fe200000e0000 */
[----:B------:R-:W-:Y:S01]  /*4610*/  UIMAD.WIDE.U32 UR12, UR42, UR12, URZ ;  /* 0x0000000c2a0c72a5 */ /* 0x000fe2000f8e003f */
[----:B------:R-:W-:Y:S01]  /*4620*/  UMOV UR17, UR18 ;  /* 0x0000001200117c82 */ /* 0x000fe20008000000 */
[----:B------:R-:W-:Y:S01]  /*4630*/  @UP0 ULDC UR10, c[0x0][0x384] ;  /* 0x0000e100000a0ab9 */ /* 0x000fe20000000800 */
[----:B------:R-:W-:Y:S01]  /*4640*/  @UP0 ULDC UR22, c[0x0][0x388] ;  /* 0x0000e20000160ab9 */ /* 0x000fe20000000800 */
[----:B------:R-:W-:Y:S01]  /*4650*/  @UP1 USHF.R.U32.HI UR17, URZ, UR9, UR11 ;  /* 0x000000093f111299 */ /* 0x000fe2000801160b */
[----:B------:R-:W-:Y:S01]  /*4660*/  UMOV UR28, UR42 ;  /* 0x0000002a001c7c82 */ /* 0x000fe20008000000 */
[----:B------:R-:W-:-:S02]  /*4670*/  UIMAD.WIDE.U32 UR10, UR61, UR10, URZ ;  /* 0x0000000a3d0a72a5 */ /* 0x000fc4000f8e003f */
[----:B------:R-:W-:Y:S01]  /*4680*/  @UP0 USHF.R.U32.HI UR28, URZ, UR22, UR13 ;  /* 0x000000163f1c0299 */ /* 0x000fe2000801160d */
[----:B------:R-:W-:Y:S01]  /*4690*/  @UP0 ULDC UR14, c[0x0][0x388] ;  /* 0x0000e200000e0ab9 */ /* 0x000fe20000000800 */
[----:B------:R-:W-:Y:S01]  /*46a0*/  @UP1 ULDC.64 UR6, c[0x0][0x390] ;  /* 0x0000e40000061ab9 */ /* 0x000fe20000000a00 */
[----:B------:R-:W-:Y:S01]  /*46b0*/  UMOV UR26, UR61 ;  /* 0x0000003d001a7c82 */ /* 0x000fe20008000000 */
[----:B------:R-:W-:Y:S01]  /*46c0*/  @UP1 ULDC.64 UR4, c[0x0][0x390] ;  /* 0x0000e40000041ab9 */ /* 0x000fe20000000a00 */
[----:B------:R-:W-:Y:S02]  /*46d0*/  @UP0 USHF.R.U32.HI UR26, URZ, UR14, UR11 ;  /* 0x0000000e3f1a0299 */ /* 0x000fe4000801160b */
[----:B------:R-:W-:Y:S02]  /*46e0*/  UIMAD.WIDE.U32 UR20, UR28, UR6, URZ ;  /* 0x000000061c1472a5 */ /* 0x000fe4000f8e003f */
[----:B------:R-:W-:Y:S01]  /*46f0*/  UIMAD.WIDE.U32 UR10, UR38, UR4, URZ ;  /* 0x00000004260a72a5 */ /* 0x000fe2000f8e003f */
[----:B------:R-:W-:Y:S01]  /*4700*/  UMOV UR25, UR28 ;  /* 0x0000001c00197c82 */ /* 0x000fe20008000000 */
[----:B------:R-:W-:Y:S01]  /*4710*/  @UP0 ULDC UR6, c[0x0][0x384] ;  /* 0x0000e10000060ab9 */ /* 0x000fe20000000800 */
[----:B------:R-:W-:Y:S01]  /*4720*/  @UP1 USHF.R.U32.HI UR25, URZ, UR7, UR21 ;  /* 0x000000073f191299 */ /* 0x000fe20008011615 */
[----:B------:R-:W-:Y:S01]  /*4730*/  UMOV UR33, UR38 ;  /* 0x0000002600217c82 */ /* 0x000fe20008000000 */
[----:B------:R-:W-:Y:S01]  /*4740*/  @UP0 ULDC UR4, c[0x0][0x384] ;  /* 0x0000e10000040ab9 */ /* 0x000fe20000000800 */
[----:B------:R-:W-:-:S02]  /*4750*/  @UP1 USHF.R.U32.HI UR33, URZ, UR5, UR11 ;  /* 0x000000053f211299 */ /* 0x000fc4000801160b */
[----:B------:R-:W-:Y:S02]  /*4760*/  UIMAD.WIDE.U32 UR6, UR24, UR6, URZ ;  /* 0x00000006180672a5 */ /* 0x000fe4000f8e003f */
[----:B------:R-:W-:Y:S01]  /*4770*/  UIMAD.WIDE.U32 UR4, UR49, UR4, URZ ;  /* 0x00000004310472a5 */ /* 0x000fe2000f8e003f */
[----:B------:R-:W-:Y:S01]  /*4780*/  @UP0 ULDC UR22, c[0x0][0x388] ;  /* 0x0000e20000160ab9 */ /* 0x000fe20000000800 */
[----:B------:R-:W-:Y:S01]  /*4790*/  @UP0 ULDC UR14, c[0x0][0x388] ;  /* 0x0000e200000e0ab9 */ /* 0x000fe20000000800 */
[----:B------:R-:W-:Y:S01]  /*47a0*/  @UP1 ULDC.64 UR8, c[0x0][0x390] ;  /* 0x0000e40000081ab9 */ /* 0x000fe20000000a00 */
[----:B------:R-:W-:Y:S01]  /*47b0*/  UMOV UR37, UR24 ;  /* 0x0000001800257c82 */ /* 0x000fe20008000000 */
[----:B------:R-:W-:Y:S02]  /*47c0*/  @UP0 USHF.R.U32.HI UR49, URZ, UR22, UR5 ;  /* 0x000000163f310299 */ /* 0x000fe40008011605 */
[----:B------:R-:W-:Y:S02]  /*47d0*/  @UP0 USHF.R.U32.HI UR37, URZ, UR14, UR7 ;  /* 0x0000000e3f250299 */ /* 0x000fe40008011607 */
[----:B------:R-:W-:Y:S01]  /*47e0*/  UIMAD.WIDE.U32 UR12, UR26, UR8, URZ ;  /* 0x000000081a0c72a5 */ /* 0x000fe2000f8e003f */
[----:B------:R-:W-:Y:S01]  /*47f0*/  @UP1 ULDC.64 UR6, c[0x0][0x390] ;  /* 0x0000e40000061ab9 */ /* 0x000fe20000000a00 */
[----:B------:R-:W-:Y:S01]  /*4800*/  @UP0 ULDC UR10, c[0x0][0x384] ;  /* 0x0000e100000a0ab9 */ /* 0x000fe20000000800 */
[----:B------:R-:W-:-:S02]  /*4810*/  UIMAD.WIDE.U32 UR4, UR49, UR6, URZ ;  /* 0x00000006310472a5 */ /* 0x000fc4000f8e003f */
[----:B------:R-:W-:Y:S01]  /*4820*/  UIMAD.WIDE.U32 UR10, UR41, UR10, URZ ;  /* 0x0000000a290a72a5 */ /* 0x000fe2000f8e003f */
[----:B------:R-:W-:Y:S01]  /*4830*/  UMOV UR29, UR26 ;  /* 0x0000001a001d7c82 */ /* 0x000fe20008000000 */
[----:B------:R-:W-:Y:S01]  /*4840*/  @UP1 USHF.R.U32.HI UR29, URZ, UR9, UR13 ;  /* 0x000000093f1d1299 */ /* 0x000fe2000801160d */
[----:B------:R-:W-:Y:S01]  /*4850*/  @UP0 ULDC UR20, c[0x0][0x388] ;  /* 0x0000e20000140ab9 */ /* 0x000fe20000000800 */
[----:B------:R-:W-:Y:S01]  /*4860*/  UMOV UR32, UR41 ;  /* 0x0000002900207c82 */ /* 0x000fe20008000000 */
[----:B------:R-:W-:Y:S01]  /*4870*/  @UP1 ULDC.64 UR12, c[0x0][0x390] ;  /* 0x0000e400000c1ab9 */ /* 0x000fe20000000a00 */
[----:B------:R-:W-:Y:S02]  /*4880*/  @UP0 USHF.R.U32.HI UR32, URZ, UR20, UR11 ;  /* 0x000000143f200299 */ /* 0x000fe4000801160b */
[----:B------:R-:W-:Y:S01]  /*4890*/  UIMAD.WIDE.U32 UR20, UR37, UR12, URZ ;  /* 0x0000000c251472a5 */ /* 0x000fe2000f8e003f */
[----:B------:R-:W-:Y:S01]  /*48a0*/  UMOV UR40, UR49 ;  /* 0x0000003100287c82 */ /* 0x000fe20008000000 */
[----:B------:R-:W-:Y:S01]  /*48b0*/  @UP0 ULDC UR4, c[0x0][0x384] ;  /* 0x0000e10000040ab9 */ /* 0x000fe20000000800 */
[----:B------:R-:W-:Y:S01]  /*48c0*/  @UP1 ULDC.64 UR8, c[0x0][0x390] ;  /* 0x0000e40000081ab9 */ /* 0x000fe20000000a00 */
[----:B------:R-:W-:-:S02]  /*48d0*/  @UP1 USHF.R.U32.HI UR40, URZ, UR7, UR5 ;  /* 0x000000073f281299 */ /* 0x000fc40008011605 */
[----:B------:R-:W-:Y:S01]  /*48e0*/  UIMAD.WIDE.U32 UR4, UR59, UR4, URZ ;  /* 0x000000043b0472a5 */ /* 0x000fe2000f8e003f */
[----:B------:R-:W-:Y:S01]  /*48f0*/  UMOV UR36, UR37 ;  /* 0x0000002500247c82 */ /* 0x000fe20008000000 */
[----:B------:R-:W-:Y:S01]  /*4900*/  UIMAD.WIDE.U32 UR10, UR32, UR8, URZ ;  /* 0x00000008200a72a5 */ /* 0x000fe2000f8e003f */
[----:B------:R-:W-:Y:S01]  /*4910*/  @UP0 ULDC UR12, c[0x0][0x384] ;  /* 0x0000e100000c0ab9 */ /* 0x000fe20000000800 */
[----:B------:R-:W-:Y:S01]  /*4920*/  @UP1 USHF.R.U32.HI UR36, URZ, UR13, UR21 ;  /* 0x0000000d3f241299 */ /* 0x000fe20008011615 */
[----:B------:R-:W-:Y:S01]  /*4930*/  @UP0 ULDC UR14, c[0x0][0x388] ;  /* 0x0000e200000e0ab9 */ /* 0x000fe20000000800 */
[----:B------:R-:W-:Y:S01]  /*4940*/  UIMAD.WIDE.U32 UR12, UR60, UR12, URZ ;  /* 0x0000000c3c0c72a5 */ /* 0x000fe2000f8e003f */
[----:B------:R-:W-:Y:S01]  /*4950*/  UMOV UR48, UR32 ;  /* 0x0000002000307c82 */ /* 0x000fe20008000000 */
[----:B------:R-:W-:Y:S02]  /*4960*/  @UP0 USHF.R.U32.HI UR59, URZ, UR14, UR5 ;  /* 0x0000000e3f3b0299 */ /* 0x000fe40008011605 */
[----:B------:R-:W-:Y:S01]  /*4970*/  @UP1 USHF.R.U32.HI UR48, URZ, UR9, UR11 ;  /* 0x000000093f301299 */ /* 0x000fe2000801160b */
[----:B------:R-:W-:-:S02]  /*4980*/  @UP0 ULDC UR20, c[0x0][0x388] ;  /* 0x0000e20000140ab9 */ /* 0x000fc40000000800 */
[----:B------:R-:W-:Y:S01]  /*4990*/  @UP1 ULDC.64 UR8, c[0x0][0x390] ;  /* 0x0000e40000081ab9 */ /* 0x000fe20000000a00 */
[----:B------:R-:W-:Y:S01]  /*49a0*/  @UP0 ULDC UR6, c[0x0][0x384] ;  /* 0x0000e10000060ab9 */ /* 0x000fe20000000800 */
[----:B------:R-:W-:Y:S02]  /*49b0*/  @UP0 USHF.R.U32.HI UR60, URZ, UR20, UR13 ;  /* 0x000000143f3c0299 */ /* 0x000fe4000801160d */
[----:B------:R-:W-:Y:S01]  /*49c0*/  UIMAD.WIDE.U32 UR12, UR59, UR8, URZ ;  /* 0x000000083b0c72a5 */ /* 0x000fe2000f8e003f */
[----:B------:R-:W-:Y:S01]  /*49d0*/  R2UR UR8, R7 ;  /* 0x00000000070872ca */ /* 0x000fe200000e0000 */
[----:B------:R-:W-:Y:S01]  /*49e0*/  UIMAD.WIDE.U32 UR6, UR61, UR6, URZ ;  /* 0x000000063d0672a5 */ /* 0x000fe2000f8e003f */
[----:B------:R-:W2:Y:S01]  /*49f0*/  LDC.64 R6, c[0x0][0x3d0] ;  /* 0x0000f400ff067b82 */ /* 0x000ea20000000a00 */
[----:B------:R-:W-:Y:S01]  /*4a00*/  @UP0 ULDC UR21, c[0x0][0x388] ;  /* 0x0000e20000150ab9 */ /* 0x000fe20000000800 */
[----:B------:R-:W-:Y:S01]  /*4a10*/  @UP1 ULDC.64 UR10, c[0x0][0x390] ;  /* 0x0000e400000a1ab9 */ /* 0x000fe20000000a00 */
[----:B------:R-:W-:Y:S01]  /*4a20*/  @UP0 USHF.R.U32.HI UR61, URZ, UR21, UR7 ;  /* 0x000000153f3d0299 */ /* 0x000fe20008011607 */
[----:B------:R-:W-:Y:S01]  /*4a30*/  R2UR UR12, R18 ;  /* 0x00000000120c72ca */ /* 0x000fe200000e0000 */
[----:B------:R-:W-:Y:S01]  /*4a40*/  UIMAD.WIDE.U32 UR20, UR60, UR10, URZ ;  /* 0x0000000a3c1472a5 */ /* 0x000fe2000f8e003f */
[C---:B------:R-:W-:Y:S01]  /*4a50*/  R2UR UR10, R16.reuse ;  /* 0x00000000100a72ca */ /* 0x040fe200000e0000 */
[----:B------:R-:W-:Y:S01]  /*4a60*/  UMOV UR58, UR60 ;  /* 0x0000003c003a7c82 */ /* 0x000fe20008000000 */
[----:B------:R-:W-:Y:S01]  /*4a70*/  ULDC.64 UR18, c[0x0][0x198] ;  /* 0x0000660000127ab9 */ /* 0x000fe20000000a00 */
[----:B------:R-:W-:Y:S01]  /*4a80*/  @UP1 USHF.R.U32.HI UR58, URZ, UR11, UR21 ;  /* 0x0000000b3f3a1299 */ /* 0x000fe20008011615 */
[----:B------:R-:W-:Y:S01]  /*4a90*/  R2UR UR11, R13 ;  /* 0x000000000d0b72ca */ /* 0x000fe200000e0000 */
[----:B------:R-:W-:Y:S01]  /*4aa0*/  UIADD3 UR56, UP3, UR18, 0xf0, URZ ;  /* 0x000000f012387890 */ /* 0x000fe2000ff7e03f */
[----:B------:R-:W-:Y:S01]  /*4ab0*/  R2UR UR18, R37 ;  /* 0x00000000251272ca */ /* 0x000fe200000e0000 */
[----:B------:R-:W-:Y:S01]  /*4ac0*/  UMOV UR54, UR59 ;  /* 0x0000003b00367c82 */ /* 0x000fe20008000000 */
[----:B------:R-:W-:Y:S01]  /*4ad0*/  @UP1 USHF.R.U32.HI UR54, URZ, UR9, UR13 ;  /* 0x000000093f361299 */ /* 0x000fe2000801160d */
[----:B------:R-:W-:Y:S01]  /*4ae0*/  VIADD R16, R16, 0x1 ;  /* 0x0000000110107836 */ /* 0x000fe20000000000 */
[----:B------:R-:W-:Y:S01]  /*4af0*/  UIADD3.X UR57, URZ, UR19, URZ, UP3, !UPT ;  /* 0x000000133f397290 */ /* 0x000fe20009ffe43f */
[----:B------:R-:W-:Y:S01]  /*4b00*/  R2UR UR19, R36 ;  /* 0x00000000241372ca */ /* 0x000fe200000e0000 */
[----:B------:R-:W-:Y:S01]  /*4b10*/  UIADD3 UR9, UR8, 0x38000, URZ ;  /* 0x0003800008097890 */ /* 0x000fe2000fffe03f */
[----:B------:R-:W-:Y:S01]  /*4b20*/  ULDC.64 UR34, c[0x0][0x3c8] ;  /* 0x0000f20000227ab9 */ /* 0x000fe20000000a00 */
[----:B------:R-:W-:Y:S01]  /*4b30*/  @UP2 ULDC UR20, c[0x0][0x3a0] ;  /* 0x0000e80000142ab9 */ /* 0x000fe20000000800 */
[----:B0-----:R-:W-:-:S02]  /*4b40*/  IMAD R8, R15, UR35, R8 ;  /* 0x000000230f087c24 */ /* 0x001fc4000f8e0208 */
[----:B------:R-:W-:Y:S01]  /*4b50*/  ULEA UR8, UR11, UR12, 0xe ;  /* 0x0000000c0b087291 */ /* 0x000fe2000f8e703f */
[----:B--2---:R-:W-:Y:S01]  /*4b60*/  IMAD R9, R14, R6, R9 ;  /* 0x000000060e097224 */ /* 0x004fe200078e0209 */
[----:B------:R-:W-:Y:S01]  /*4b70*/  UMOV UR14, UR17 ;  /* 0x00000011000e7c82 */ /* 0x000fe20008000000 */
[----:B------:R-:W-:Y:S01]  /*4b80*/  @UP2 ULDC UR12, c[0x0][0x39c] ;  /* 0x0000e700000c2ab9 */ /* 0x000fe20000000800 */
[----:B-1----:R-:W-:Y:S01]  /*4b90*/  IMAD R7, R12, R7, R19 ;  /* 0x000000070c077224 */ /* 0x002fe200078e0213 */
[----:B------:R-:W-:Y:S01]  /*4ba0*/  UIMAD.WIDE.U32 UR12, UR17, UR12, URZ ;  /* 0x0000000c110c72a5 */ /* 0x000fe2000f8e003f */
[----:B------:R-:W-:Y:S01]  /*4bb0*/  IMAD.U32 R6, R9, 0x20, R8 ;  /* 0x0000002009067824 */ /* 0x000fe200078e0008 */
[----:B------:R-:W-:Y:S02]  /*4bc0*/  UIADD3 UR22, -UR19, URZ, URZ ;  /* 0x0000003f13167290 */ /* 0x000fe4000fffe13f */
[----:B------:R-:W-:Y:S01]  /*4bd0*/  @UP2 USHF.R.U32.HI UR14, URZ, UR20, UR13 ;  /* 0x000000143f0e2299 */ /* 0x000fe2000801160d */
[----:B------:R-:W-:Y:S01]  /*4be0*/  IMAD.U32 R6, R7, 0x400, R6 ;  /* 0x0000040007067824 */ /* 0x000fe200078e0006 */
[----:B------:R-:W-:Y:S01]  /*4bf0*/  UIADD3 UR20, -UR18, URZ, URZ ;  /* 0x0000003f12147290 */ /* 0x000fe2000fffe13f */
[----:B------:R-:W-:Y:S01]  /*4c00*/  @UP2 ULDC UR11, c[0x0][0x39c] ;  /* 0x0000e700000b2ab9 */ /* 0x000fe20000000800 */
[----:B------:R-:W-:Y:S01]  /*4c10*/  @UP2 ULDC UR21, c[0x0][0x3a0] ;  /* 0x0000e80000152ab9 */ /* 0x000fe20000000800 */
[----:B------:R-:W-:-:S02]  /*4c20*/  UIMAD.WIDE.U32 UR12, UR16, UR11, URZ ;  /* 0x0000000b100c72a5 */ /* 0x000fc4000f8e003f */
[----:B------:R-:W-:Y:S02]  /*4c30*/  UIMAD UR11, UR15, UR20, UR52 ;  /* 0x000000140f0b72a4 */ /* 0x000fe4000f8e0234 */
[----:B------:R-:W-:Y:S01]  /*4c40*/  UIMAD UR20, UR15, UR22, UR39 ;  /* 0x000000160f1472a4 */ /* 0x000fe2000f8e0227 */
[----:B------:R-:W-:Y:S01]  /*4c50*/  R2UR UR39, R6 ;  /* 0x00000000062772ca */ /* 0x000fe200000e0000 */
[----:B------:R-:W-:Y:S01]  /*4c60*/  @UP1 ULDC.64 UR4, c[0x0][0x390] ;  /* 0x0000e40000041ab9 */ /* 0x000fe20000000a00 */
[----:B------:R-:W-:Y:S01]  /*4c70*/  UMOV UR22, UR16 ;  /* 0x0000001000167c82 */ /* 0x000fe20008000000 */
[----:B------:R-:W-:Y:S02]  /*4c80*/  @UP2 USHF.R.U32.HI UR22, URZ, UR21, UR13 ;  /* 0x000000153f162299 */ /* 0x000fe4000801160d */
[----:B------:R-:W-:Y:S02]  /*4c90*/  UIADD3 UR21, -UR14, URZ, URZ ;  /* 0x0000003f0e157290 */ /* 0x000fe4000fffe13f */
[----:B------:R-:W-:-:S02]  /*4ca0*/  UIMAD.WIDE.U32 UR6, UR61, UR4, URZ ;  /* 0x000000043d0672a5 */ /* 0x000fc4000f8e003f */
[----:B------:R-:W-:Y:S02]  /*4cb0*/  UIADD3 UR13, -UR17, URZ, URZ ;  /* 0x0000003f110d7290 */ /* 0x000fe4000fffe13f */
[----:B------:R-:W-:Y:S02]  /*4cc0*/  UIMAD UR21, UR31, UR21, UR17 ;  /* 0x000000151f1572a4 */ /* 0x000fe4000f8e0211 */
[----:B------:R-:W-:Y:S02]  /*4cd0*/  UIADD3 UR12, -UR16, URZ, URZ ;  /* 0x0000003f100c7290 */ /* 0x000fe4000fffe13f */
[----:B------:R-:W-:Y:S01]  /*4ce0*/  UIADD3 UR17, -UR22, URZ, URZ ;  /* 0x0000003f16117290 */ /* 0x000fe2000fffe13f */
[----:B------:R-:W-:Y:S01]  /*4cf0*/  UMOV UR55, UR61 ;  /* 0x0000003d00377c82 */ /* 0x000fe20008000000 */
[----:B------:R-:W-:Y:S02]  /*4d00*/  UIMAD UR13, UR23, UR13, UR18 ;  /* 0x0000000d170d72a4 */ /* 0x000fe4000f8e0212 */
[----:B------:R-:W-:-:S02]  /*4d10*/  @UP1 USHF.R.U32.HI UR55, URZ, UR5, UR7 ;  /* 0x000000053f371299 */ /* 0x000fc40008011607 */
[----:B------:R-:W-:Y:S01]  /*4d20*/  UIMAD UR18, UR23, UR12, UR19 ;  /* 0x0000000c171272a4 */ /* 0x000fe2000f8e0213 */
[----:B------:R-:W-:Y:S01]  /*4d30*/  ULDC.64 UR6, c[0x0][0x3f0] ;  /* 0x0000fc0000067ab9 */ /* 0x000fe20000000a00 */
[----:B------:R-:W-:Y:S01]  /*4d40*/  ULDC.64 UR4, c[0x0][0x3c0] ;  /* 0x0000f00000047ab9 */ /* 0x000fe20000000a00 */
[----:B------:R-:W-:Y:S01]  /*4d50*/  UIMAD UR17, UR31, UR17, UR16 ;  /* 0x000000111f1172a4 */ /* 0x000fe2000f8e0210 */
[----:B------:R-:W-:Y:S01]  /*4d60*/  MOV R6, UR55 ;  /* 0x0000003700067c02 */ /* 0x000fe20008000f00 */
[----:B------:R-:W-:Y:S01]  /*4d70*/  ULDC UR47, c[0x0][0x3ec] ;  /* 0x0000fb00002f7ab9 */ /* 0x000fe20000000800 */
[----:B------:R-:W-:Y:S02]  /*4d80*/  UIMAD UR12, UR13, UR5, UR6 ;  /* 0x000000050d0c72a4 */ /* 0x000fe4000f8e0206 */
[----:B------:R-:W-:Y:S01]  /*4d90*/  USHF.L.U32 UR10, UR10, 0x6, URZ ;  /* 0x000000060a0a7899 */ /* 0x000fe2000800063f */
[----:B------:R-:W-:Y:S01]  /*4da0*/  R2UR UR55, R6 ;  /* 0x00000000063772ca */ /* 0x000fe200000e0000 */
[----:B------:R-:W-:-:S02]  /*4db0*/  UIMAD UR11, UR11, UR4, UR47 ;  /* 0x000000040b0b72a4 */ /* 0x000fc4000f8e022f */
[----:B------:R-:W-:Y:S02]  /*4dc0*/  UIMAD UR13, UR21, UR34, UR7 ;  /* 0x00000022150d72a4 */ /* 0x000fe4000f8e0207 */
[----:B------:R-:W-:Y:S01]  /*4dd0*/  UIMAD UR19, UR20, UR4, UR47 ;  /* 0x00000004141372a4 */ /* 0x000fe2000f8e022f */
[----:B------:R-:W-:Y:S01]  /*4de0*/  IMAD.U32 R44, RZ, RZ, UR10 ;  /* 0x0000000aff2c7e24 */ /* 0x000fe2000f8e00ff */
[----:B------:R-:W-:Y:S02]  /*4df0*/  UPRMT UR39, UR39, 0x5410, URZ ;  /* 0x0000541027277896 */ /* 0x000fe4000800003f */
[----:B------:R-:W-:Y:S02]  /*4e00*/  UIADD3 UR16, UR8, 0x800, URZ ;  /* 0x0000080008107890 */ /* 0x000fe4000fffe03f */
[----:B------:R-:W-:Y:S02]  /*4e10*/  UIMAD UR20, UR18, UR5, UR6 ;  /* 0x00000005121472a4 */ /* 0x000fe4000f8e0206 */
[----:B------:R-:W-:Y:S01]  /*4e20*/  UIMAD UR21, UR17, UR34, UR7 ;  /* 0x00000022111572a4 */ /* 0x000fe2000f8e0207 */
[----:B------:R-:W-:-:S02]  /*4e30*/  UMOV UR18, UR10 ;  /* 0x0000000a00127c82 */ /* 0x000fc40008000000 */
[----:B------:R-:W-:Y:S01]  /*4e40*/  UMOV UR17, UR9 ;  /* 0x0000000900117c82 */ /* 0x000fe20008000000 */
[----:B------:R-:W-:Y:S01]  /*4e50*/  @UP0 ULDC UR35, c[0x0][0x384] ;  /* 0x0000e10000230ab9 */ /* 0x000fe20000000800 */
[----:B------:R0:W-:Y:S01]  /*4e60*/  UTMALDG.5D.IM2COL [UR8], [UR56], UR39 ;  /* 0x00000008380073b4 */ /* 0x0001e20008060027 */
[----:B------:R-:W-:Y:S01]  /*4e70*/  @UP2 ULDC UR45, c[0x0][0x39c] ;  /* 0x0000e700002d2ab9 */ /* 0x000fe20000000800 */
[----:B------:R-:W-:Y:S01]  /*4e80*/  @UP2 ULDC UR46, c[0x0][0x3a0] ;  /* 0x0000e800002e2ab9 */ /* 0x000fe20000000800 */
[----:B------:R-:W-:Y:S01]  /*4e90*/  UMOV UR50, UR42 ;  /* 0x0000002a00327c82 */ /* 0x000fe20008000000 */
[----:B------:R-:W-:Y:S01]  /*4ea0*/  UMOV UR51, UR44 ;  /* 0x0000002c00337c82 */ /* 0x000fe20008000000 */
[----:B------:R1:W-:Y:S01]  /*4eb0*/  UTMALDG.5D.IM2COL [UR16], [UR56], UR39 ;  /* 0x00000010380073b4 */ /* 0x0003e20008060027 */
[----:B0-----:R-:W-:Y:S01]  /*4ec0*/  @UP0 ULDC UR14, c[0x0][0x384] ;  /* 0x0000e100000e0ab9 */ /* 0x001fe20000000800 */
[----:B------:R-:W-:Y:S01]  /*4ed0*/  @UP0 ULDC UR11, c[0x0][0x388] ;  /* 0x0000e200000b0ab9 */ /* 0x000fe20000000800 */
[----:B------:R-:W-:Y:S01]  /*4ee0*/  @UP1 ULDC.64 UR12, c[0x0][0x390] ;  /* 0x0000e400000c1ab9 */ /* 0x000fe20000000a00 */
[----:B-1----:R-:W-:Y:S01]  /*4ef0*/  UIMAD.WIDE.U32 UR18, UR42, UR35, URZ ;  /* 0x000000232a1272a5 */ /* 0x002fe2000f8e003f */
[----:B------:R-:W-:Y:S01]  /*4f00*/  R2UR UR35, R31 ;  /* 0x000000001f2372ca */ /* 0x000fe200000e0000 */
[----:B------:R-:W-:Y:S01]  /*4f10*/  UIMAD.WIDE.U32 UR20, UR44, UR14, URZ ;  /* 0x0000000e2c1472a5 */ /* 0x000fe2000f8e003f */
[----:B------:R-:W-:Y:S01]  /*4f20*/  UMOV UR22, UR27 ;  /* 0x0000001b00167c82 */ /* 0x000fe20008000000 */
[----:B------:R-:W-:Y:S01]  /*4f30*/  @UP0 ULDC UR17, c[0x0][0x388] ;  /* 0x0000e20000110ab9 */ /* 0x000fe20000000800 */
[----:B------:R-:W-:-:S02]  /*4f40*/  UIADD3 UR20, -UR27, URZ, URZ ;  /* 0x0000003f1b147290 */ /* 0x000fc4000fffe13f */
[----:B------:R-:W-:Y:S01]  /*4f50*/  @UP0 UMOV UR14, UR19 ;  /* 0x00000013000e0c82 */ /* 0x000fe20008000000 */
[----:B------:R-:W-:Y:S02]  /*4f60*/  UIMAD.WIDE.U32 UR18, UR27, UR45, URZ ;  /* 0x0000002d1b1272a5 */ /* 0x000fe4000f8e003f */
[----:B------:R-:W-:Y:S02]  /*4f70*/  @UP0 USHF.R.U32.HI UR50, URZ, UR11, UR14 ;  /* 0x0000000b3f320299 */ /* 0x000fe4000801160e */
[----:B------:R-:W-:Y:S02]  /*4f80*/  @UP2 USHF.R.U32.HI UR22, URZ, UR46, UR19 ;  /* 0x0000002e3f162299 */ /* 0x000fe40008011613 */
[----:B------:R-:W-:Y:S02]  /*4f90*/  @UP0 USHF.R.U32.HI UR51, URZ, UR17, UR21 ;  /* 0x000000113f330299 */ /* 0x000fe40008011615 */
[----:B------:R-:W-:Y:S01]  /*4fa0*/  UIADD3 UR11, -UR30, URZ, URZ ;  /* 0x0000003f1e0b7290 */ /* 0x000fe2000fffe13f */
[----:B------:R-:W-:Y:S01]  /*4fb0*/  MOV R9, UR50 ;  /* 0x0000003200097c02 */ /* 0x000fe20008000f00 */
[----:B------:R-:W-:-:S02]  /*4fc0*/  UIADD3 UR21, -UR22, URZ, URZ ;  /* 0x0000003f16157290 */ /* 0x000fc4000fffe13f */
[----:B------:R-:W-:Y:S01]  /*4fd0*/  UIMAD UR11, UR15, UR11, UR35 ;  /* 0x0000000b0f0b72a4 */ /* 0x000fe2000f8e0223 */
[----:B------:R-:W-:Y:S01]  /*4fe0*/  R2UR UR35, R33 ;  /* 0x00000000212372ca */ /* 0x000fe200000e0000 */
[----:B------:R-:W-:Y:S01]  /*4ff0*/  UIMAD UR20, UR23, UR20, UR30 ;  /* 0x00000014171472a4 */ /* 0x000fe2000f8e021e */
[----:B------:R-:W-:Y:S01]  /*5000*/  MOV R8, UR51 ;  /* 0x0000003300087c02 */ /* 0x000fe20008000f00 */
[----:B------:R-:W-:Y:S02]  /*5010*/  UIMAD UR21, UR31, UR21, UR27 ;  /* 0x000000151f1572a4 */ /* 0x000fe4000f8e021b */
[----:B------:R-:W-:Y:S02]  /*5020*/  UIADD3 UR16, UR8, 0x1000, URZ ;  /* 0x0000100008107890 */ /* 0x000fe4000fffe03f */
[----:B------:R-:W-:Y:S02]  /*5030*/  UIMAD UR19, UR11, UR4, UR47 ;  /* 0x000000040b1372a4 */ /* 0x000fe4000f8e022f */
[----:B------:R-:W-:-:S02]  /*5040*/  UIMAD UR20, UR20, UR5, UR6 ;  /* 0x00000005141472a4 */ /* 0x000fc4000f8e0206 */
[----:B------:R-:W-:Y:S01]  /*5050*/  UIMAD UR21, UR21, UR34, UR7 ;  /* 0x00000022151572a4 */ /* 0x000fe2000f8e0207 */
[----:B------:R-:W-:Y:S01]  /*5060*/  @UP1 ULDC.64 UR42, c[0x0][0x390] ;  /* 0x0000e400002a1ab9 */ /* 0x000fe20000000a00 */
[----:B------:R-:W-:Y:S02]  /*5070*/  UIMAD.WIDE.U32 UR44, UR50, UR12, URZ ;  /* 0x0000000c322c72a5 */ /* 0x000fe4000f8e003f */
[----:B------:R-:W-:Y:S01]  /*5080*/  UIMAD.WIDE.U32 UR46, UR51, UR42, URZ ;  /* 0x0000002a332e72a5 */ /* 0x000fe2000f8e003f */
[----:B------:R-:W-:Y:S01]  /*5090*/  R2UR UR42, R32 ;  /* 0x00000000202a72ca */ /* 0x000fe200000e0000 */
[----:B------:R-:W-:Y:S01]  /*50a0*/  UMOV UR17, UR9 ;  /* 0x0000000900117c82 */ /* 0x000fe20008000000 */
[----:B------:R-:W-:Y:S01]  /*50b0*/  UMOV UR18, UR10 ;  /* 0x0000000a00127c82 */ /* 0x000fe20008000000 */
[----:B------:R-:W-:Y:S01]  /*50c0*/  @UP0 ULDC UR12, c[0x0][0x384] ;  /* 0x0000e100000c0ab9 */ /* 0x000fe20000000800 */
[----:B------:R0:W-:Y:S01]  /*50d0*/  UTMALDG.5D.IM2COL [UR16], [UR56], UR39 ;  /* 0x00000010380073b4 */ /* 0x0001e20008060027 */
[----:B------:R-:W-:Y:S01]  /*50e0*/  @UP2 ULDC UR27, c[0x0][0x39c] ;  /* 0x0000e700001b2ab9 */ /* 0x000fe20000000800 */
[----:B------:R-:W-:Y:S01]  /*50f0*/  UMOV UR14, UR24 ;  /* 0x00000018000e7c82 */ /* 0x000fe20008000000 */
[----:B------:R-:W-:Y:S01]  /*5100*/  UMOV UR53, UR50 ;  /* 0x0000003200357c82 */ /* 0x000fe20008000000 */
[----:B------:R-:W-:Y:S01]  /*5110*/  UMOV UR30, UR29 ;  /* 0x0000001d001e7c82 */ /* 0x000fe20008000000 */
[----:B------:R-:W-:Y:S01]  /*5120*/  @UP1 USHF.R.U32.HI UR53, URZ, UR13, UR45 ;  /* 0x0000000d3f351299 */ /* 0x000fe2000801162d */
[----:B------:R-:W-:Y:S01]  /*5130*/  R2UR UR46, R35 ;  /* 0x00000000232e72ca */ /* 0x000fe200000e0000 */
[----:B------:R-:W-:Y:S01]  /*5140*/  @UP2 ULDC UR11, c[0x0][0x3a0] ;  /* 0x0000e800000b2ab9 */ /* 0x000fe20000000800 */
[----:B------:R-:W-:Y:S01]  /*5150*/  UMOV UR45, UR51 ;  /* 0x00000033002d7c82 */ /* 0x000fe20008000000 */
[----:B------:R-:W-:Y:S01]  /*5160*/  @UP1 USHF.R.U32.HI UR45, URZ, UR43, UR47 ;  /* 0x0000002b3f2d1299 */ /* 0x000fe2000801162f */
[----:B------:R-:W-:Y:S01]  /*5170*/  ULDC UR44, c[0x0][0x3ec] ;  /* 0x0000fb00002c7ab9 */ /* 0x000fe20000000800 */
[----:B------:R-:W-:Y:S01]  /*5180*/  MOV R7, UR53 ;  /* 0x0000003500077c02 */ /* 0x000fe20008000f00 */
[----:B------:R-:W-:-:S02]  /*5190*/  UIADD3 UR50, UR10, 0x20, URZ ;  /* 0x000000200a327890 */ /* 0x000fc4000fffe03f */
[----:B0-----:R-:W-:Y:S01]  /*51a0*/  UIMAD.WIDE.U32 UR18, UR24, UR12, URZ ;  /* 0x0000000c181272a5 */ /* 0x001fe2000f8e003f */
[----:B------:R-:W-:Y:S01]  /*51b0*/  @UP0 ULDC UR20, c[0x0][0x388] ;  /* 0x0000e20000140ab9 */ /* 0x000fe20000000800 */
[----:B------:R-:W-:Y:S01]  /*51c0*/  UIMAD.WIDE.U32 UR16, UR29, UR27, URZ ;  /* 0x0000001b1d1072a5 */ /* 0x000fe2000f8e003f */
[----:B------:R-:W-:Y:S01]  /*51d0*/  @UP2 ULDC UR22, c[0x0][0x39c] ;  /* 0x0000e70000162ab9 */ /* 0x000fe20000000800 */
[----:B------:R-:W-:Y:S01]  /*51e0*/  @UP2 ULDC UR21, c[0x0][0x3a0] ;  /* 0x0000e80000152ab9 */ /* 0x000fe20000000800 */
[----:B------:R-:W-:Y:S02]  /*51f0*/  @UP0 USHF.R.U32.HI UR14, URZ, UR20, UR19 ;  /* 0x000000143f0e0299 */ /* 0x000fe40008011613 */
[----:B------:R-:W-:Y:S02]  /*5200*/  UIADD3 UR27, -UR26, URZ, URZ ;  /* 0x0000003f1a1b7290 */ /* 0x000fe4000fffe13f */
[----:B------:R-:W-:Y:S02]  /*5210*/  UIMAD.WIDE.U32 UR18, UR25, UR22, URZ ;  /* 0x00000016191272a5 */ /* 0x000fe4000f8e003f */
[----:B------:R-:W-:Y:S01]  /*5220*/  @UP2 USHF.R.U32.HI UR30, URZ, UR21, UR17 ;  /* 0x000000153f1e2299 */ /* 0x000fe20008011611 */
[----:B------:R-:W-:Y:S01]  /*5230*/  @UP1 ULDC.64 UR12, c[0x0][0x390] ;  /* 0x0000e400000c1ab9 */ /* 0x000fe20000000a00 */
[----:B------:R-:W-:Y:S01]  /*5240*/  UIMAD UR27, UR15, UR27, UR42 ;  /* 0x0000001b0f1b72a4 */ /* 0x000fe2000f8e022a */
[----:B------:R-:W-:Y:S01]  /*5250*/  UMOV UR22, UR25 ;  /* 0x0000001900167c82 */ /* 0x000fe20008000000 */
[----:B------:R-:W-:-:S02]  /*5260*/  @UP2 USHF.R.U32.HI UR22, URZ, UR11, UR19 ;  /* 0x0000000b3f162299 */ /* 0x000fc40008011613 */
[----:B------:R-:W-:Y:S02]  /*5270*/  UIMAD.WIDE.U32 UR42, UR14, UR12, URZ ;  /* 0x0000000c0e2a72a5 */ /* 0x000fe4000f8e003f */
[----:B------:R-:W-:Y:S02]  /*5280*/  UIADD3 UR12, -UR30, URZ, URZ ;  /* 0x0000003f1e0c7290 */ /* 0x000fe4000fffe13f */
[----:B------:R-:W-:Y:S02]  /*5290*/  UIADD3 UR11, -UR29, URZ, URZ ;  /* 0x0000003f1d0b7290 */ /* 0x000fe4000fffe13f */
[----:B------:R-:W-:Y:S01]  /*52a0*/  UIADD3 UR20, -UR28, URZ, URZ ;  /* 0x0000003f1c147290 */ /* 0x000fe2000fffe13f */
[----:B------:R-:W-:Y:S01]  /*52b0*/  R2UR UR42, R34 ;  /* 0x00000000222a72ca */ /* 0x000fe200000e0000 */
[----:B------:R-:W-:Y:S02]  /*52c0*/  UIMAD UR29, UR31, UR12, UR29 ;  /* 0x0000000c1f1d72a4 */ /* 0x000fe4000f8e021d */
[----:B------:R-:W-:-:S02]  /*52d0*/  UIMAD UR26, UR23, UR11, UR26 ;  /* 0x0000000b171a72a4 */ /* 0x000fc4000f8e021a */
[----:B------:R-:W-:Y:S02]  /*52e0*/  UIADD3 UR12, -UR25, URZ, URZ ;  /* 0x0000003f190c7290 */ /* 0x000fe4000fffe13f */
[----:B------:R-:W-:Y:S02]  /*52f0*/  UIADD3 UR11, -UR22, URZ, URZ ;  /* 0x0000003f160b7290 */ /* 0x000fe4000fffe13f */
[----:B------:R-:W-:Y:S02]  /*5300*/  UIMAD UR20, UR15, UR20, UR35 ;  /* 0x000000140f1472a4 */ /* 0x000fe4000f8e0223 */
[----:B------:R-:W-:Y:S02]  /*5310*/  UIMAD UR12, UR23, UR12, UR28 ;  /* 0x0000000c170c72a4 */ /* 0x000fe4000f8e021c */
[----:B------:R-:W-:Y:S02]  /*5320*/  UIMAD UR11, UR31, UR11, UR25 ;  /* 0x0000000b1f0b72a4 */ /* 0x000fe4000f8e0219 */
[----:B------:R-:W-:-:S02]  /*5330*/  UIADD3 UR24, UR8, 0x1800, URZ ;  /* 0x0000180008187890 */ /* 0x000fc4000fffe03f */
[----:B------:R-:W-:Y:S02]  /*5340*/  UIMAD UR27, UR27, UR4, UR44 ;  /* 0x000000041b1b72a4 */ /* 0x000fe4000f8e022c */
[----:B------:R-:W-:Y:S02]  /*5350*/  UIMAD UR19, UR20, UR4, UR44 ;  /* 0x00000004141372a4 */ /* 0x000fe4000f8e022c */
[----:B------:R-:W-:Y:S02]  /*5360*/  UIMAD UR28, UR26, UR5, UR6 ;  /* 0x000000051a1c72a4 */ /* 0x000fe4000f8e0206 */
[----:B------:R-:W-:Y:S02]  /*5370*/  UIMAD UR29, UR29, UR34, UR7 ;  /* 0x000000221d1d72a4 */ /* 0x000fe4000f8e0207 */
[----:B------:R-:W-:Y:S02]  /*5380*/  UIADD3 UR16, UR8, 0x2000, URZ ;  /* 0x0000200008107890 */ /* 0x000fe4000fffe03f */
[----:B------:R-:W-:-:S02]  /*5390*/  UIMAD UR20, UR12, UR5, UR6 ;  /* 0x000000050c1472a4 */ /* 0x000fc4000f8e0206 */
[----:B------:R-:W-:Y:S01]  /*53a0*/  UIMAD UR21, UR11, UR34, UR7 ;  /* 0x000000220b1572a4 */ /* 0x000fe2000f8e0207 */
[----:B------:R-:W-:Y:S01]  /*53b0*/  UMOV UR25, UR9 ;  /* 0x0000000900197c82 */ /* 0x000fe20008000000 */
[----:B------:R-:W-:Y:S01]  /*53c0*/  UMOV UR26, UR10 ;  /* 0x0000000a001a7c82 */ /* 0x000fe20008000000 */
[----:B------:R-:W-:Y:S01]  /*53d0*/  UMOV UR17, UR9 ;  /* 0x0000000900117c82 */ /* 0x000fe20008000000 */
[----:B------:R-:W-:Y:S01]  /*53e0*/  UMOV UR18, UR10 ;  /* 0x0000000a00127c82 */ /* 0x000fe20008000000 */
[----:B------:R0:W-:Y:S01]  /*53f0*/  UTMALDG.5D.IM2COL [UR24], [UR56], UR39 ;  /* 0x00000018380073b4 */ /* 0x0001e20008060027 */
[----:B------:R-:W-:Y:S01]  /*5400*/  @UP0 ULDC UR35, c[0x0][0x384] ;  /* 0x0000e10000230ab9 */ /* 0x000fe20000000800 */
[----:B------:R-:W-:Y:S01]  /*5410*/  UMOV UR11, UR41 ;  /* 0x00000029000b7c82 */ /* 0x000fe20008000000 */
[----:B------:R-:W-:Y:S01]  /*5420*/  UMOV UR47, UR14 ;  /* 0x0000000e002f7c82 */ /* 0x000fe20008000000 */
[----:B------:R-:W-:-:S03]  /*5430*/  @UP1 USHF.R.U32.HI UR47, URZ, UR13, UR43 ;  /* 0x0000000d3f2f1299 */ /* 0x000fc6000801162b */
[----:B------:R-:W-:Y:S01]  /*5440*/  @UP1 ULDC.64 UR12, c[0x0][0x390] ;  /* 0x0000e400000c1ab9 */ /* 0x000fe20000000a00 */
[----:B------:R1:W-:Y:S01]  /*5450*/  UTMALDG.5D.IM2COL [UR16], [UR56], UR39 ;  /* 0x00000010380073b4 */ /* 0x0003e20008060027 */
[----:B0-----:R-:W-:Y:S01]  /*5460*/  @UP2 ULDC UR25, c[0x0][0x39c] ;  /* 0x0000e70000192ab9 */ /* 0x001fe20000000800 */
[----:B------:R-:W-:Y:S01]  /*5470*/  UIADD3 UR27, -UR38, URZ, URZ ;  /* 0x0000003f261b7290 */ /* 0x000fe2000fffe13f */
[----:B------:R-:W-:Y:S01]  /*5480*/  UMOV UR30, UR33 ;  /* 0x00000021001e7c82 */ /* 0x000fe20008000000 */
[----:B------:R-:W-:Y:S02]  /*5490*/  UIADD3 UR28, -UR33, URZ, URZ ;  /* 0x0000003f211c7290 */ /* 0x000fe4000fffe13f */
[----:B------:R-:W-:Y:S02]  /*54a0*/  UIMAD UR27, UR15, UR27, UR42 ;  /* 0x0000001b0f1b72a4 */ /* 0x000fe4000f8e022a */
[----:B-1----:R-:W-:Y:S01]  /*54b0*/  UIMAD.WIDE.U32 UR18, UR41, UR35, URZ ;  /* 0x00000023291272a5 */ /* 0x002fe2000f8e003f */
[----:B------:R-:W-:Y:S01]  /*54c0*/  @UP0 ULDC UR20, c[0x0][0x388] ;  /* 0x0000e20000140ab9 */ /* 0x000fe20000000800 */
[----:B------:R-:W-:Y:S01]  /*54d0*/  @UP2 ULDC UR21, c[0x0][0x3a0] ;  /* 0x0000e80000152ab9 */ /* 0x000fe20000000800 */
[----:B------:R-:W-:Y:S01]  /*54e0*/  @UP2 ULDC UR22, c[0x0][0x39c] ;  /* 0x0000e70000162ab9 */ /* 0x000fe20000000800 */
[----:B------:R-:W-:Y:S01]  /*54f0*/  @UP2 ULDC UR17, c[0x0][0x3a0] ;  /* 0x0000e80000112ab9 */ /* 0x000fe20000000800 */
[----:B------:R-:W-:-:S02]  /*5500*/  UIMAD UR28, UR23, UR28, UR38 ;  /* 0x0000001c171c72a4 */ /* 0x000fc4000f8e0226 */
[----:B------:R-:W-:Y:S01]  /*5510*/  @UP0 UMOV UR26, UR19 ;  /* 0x00000013001a0c82 */ /* 0x000fe20008000000 */
[----:B------:R-:W-:Y:S02]  /*5520*/  UIMAD.WIDE.U32 UR18, UR33, UR25, URZ ;  /* 0x00000019211272a5 */ /* 0x000fe4000f8e003f */
[----:B------:R-:W-:Y:S02]  /*5530*/  @UP0 USHF.R.U32.HI UR11, URZ, UR20, UR26 ;  /* 0x000000143f0b0299 */ /* 0x000fe4000801161a */
[----:B------:R-:W-:Y:S02]  /*5540*/  UIADD3 UR20, -UR37, URZ, URZ ;  /* 0x0000003f25147290 */ /* 0x000fe4000fffe13f */
[----:B------:R-:W-:Y:S02]  /*5550*/  @UP2 USHF.R.U32.HI UR30, URZ, UR21, UR19 ;  /* 0x000000153f1e2299 */ /* 0x000fe40008011613 */
[----:B------:R-:W-:Y:S02]  /*5560*/  UIMAD.WIDE.U32 UR18, UR36, UR22, URZ ;  /* 0x00000016241272a5 */ /* 0x000fe4000f8e003f */
[----:B------:R-:W-:-:S02]  /*5570*/  UIMAD.WIDE.U32 UR42, UR11, UR12, URZ ;  /* 0x0000000c0b2a72a5 */ /* 0x000fc4000f8e003f */
[----:B------:R-:W-:Y:S01]  /*5580*/  UIMAD UR20, UR15, UR20, UR46 ;  /* 0x000000140f1472a4 */ /* 0x000fe2000f8e022e */
[----:B------:R-:W-:Y:S01]  /*5590*/  UMOV UR22, UR36 ;  /* 0x0000002400167c82 */ /* 0x000fe20008000000 */
[----:B------:R-:W-:Y:S02]  /*55a0*/  UIADD3 UR12, -UR36, URZ, URZ ;  /* 0x0000003f240c7290 */ /* 0x000fe4000fffe13f */
[----:B------:R-:W-:Y:S02]  /*55b0*/  @UP2 USHF.R.U32.HI UR22, URZ, UR17, UR19 ;  /* 0x000000113f162299 */ /* 0x000fe40008011613 */
[----:B------:R-:W-:Y:S02]  /*55c0*/  UIMAD UR19, UR20, UR4, UR44 ;  /* 0x00000004141372a4 */ /* 0x000fe4000f8e022c */
[----:B------:R-:W-:Y:S02]  /*55d0*/  UIMAD UR20, UR23, UR12, UR37 ;  /* 0x0000000c171472a4 */ /* 0x000fe4000f8e0225 */
[----:B------:R-:W-:-:S02]  /*55e0*/  UIADD3 UR29, -UR30, URZ, URZ ;  /* 0x0000003f1e1d7290 */ /* 0x000fc4000fffe13f */
[----:B------:R-:W-:Y:S02]  /*55f0*/  UIADD3 UR12, -UR22, URZ, URZ ;  /* 0x0000003f160c7290 */ /* 0x000fe4000fffe13f */
[----:B------:R-:W-:Y:S02]  /*5600*/  UIMAD UR29, UR31, UR29, UR33 ;  /* 0x0000001d1f1d72a4 */ /* 0x000fe4000f8e0221 */
[----:B------:R-:W-:Y:S02]  /*5610*/  UIMAD UR12, UR31, UR12, UR36 ;  /* 0x0000000c1f0c72a4 */ /* 0x000fe4000f8e0224 */
[----:B------:R-:W-:Y:S02]  /*5620*/  UIADD3 UR24, UR8, 0x2800, URZ ;  /* 0x0000280008187890 */ /* 0x000fe4000fffe03f */
[----:B------:R-:W-:Y:S02]  /*5630*/  UIMAD UR27, UR27, UR4, UR44 ;  /* 0x000000041b1b72a4 */ /* 0x000fe4000f8e022c */
[----:B------:R-:W-:-:S02]  /*5640*/  UIMAD UR28, UR28, UR5, UR6 ;  /* 0x000000051c1c72a4 */ /* 0x000fc4000f8e0206 */
[----:B------:R-:W-:Y:S02]  /*5650*/  UIMAD UR29, UR29, UR34, UR7 ;  /* 0x000000221d1d72a4 */ /* 0x000fe4000f8e0207 */
[----:B------:R-:W-:Y:S02]  /*5660*/  UIADD3 UR16, UR8, 0x3000, URZ ;  /* 0x0000300008107890 */ /* 0x000fe4000fffe03f */
[----:B------:R-:W-:Y:S02]  /*5670*/  UIMAD UR20, UR20, UR5, UR6 ;  /* 0x00000005141472a4 */ /* 0x000fe4000f8e0206 */
[----:B------:R-:W-:Y:S01]  /*5680*/  UIMAD UR21, UR12, UR34, UR7 ;  /* 0x000000220c1572a4 */ /* 0x000fe2000f8e0207 */
[----:B------:R-:W-:Y:S02]  /*5690*/  UMOV UR25, UR9 ;  /* 0x0000000900197c82 */ /* 0x000fe40008000000 */
[----:B------:R-:W-:Y:S01]  /*56a0*/  UMOV UR12, UR11 ;  /* 0x0000000b000c7c82 */ /* 0x000fe20008000000 */
[----:B------:R-:W-:Y:S01]  /*56b0*/  UMOV UR26, UR10 ;  /* 0x0000000a001a7c82 */ /* 0x000fe20008000000 */
[----:B------:R-:W-:Y:S01]  /*56c0*/  @UP1 USHF.R.U32.HI UR12, URZ, UR13, UR43 ;  /* 0x0000000d3f0c1299 */ /* 0x000fe2000801162b */
[----:B------:R0:W-:Y:S01]  /*56d0*/  UTMALDG.5D.IM2COL [UR24], [UR56], UR39 ;  /* 0x00000018380073b4 */ /* 0x0001e20008060027 */
[----:B------:R-:W-:Y:S01]  /*56e0*/  UMOV UR17, UR9 ;  /* 0x0000000900117c82 */ /* 0x000fe20008000000 */
[----:B------:R-:W-:Y:S01]  /*56f0*/  UMOV UR18, UR10 ;  /* 0x0000000a00127c82 */ /* 0x000fe20008000000 */
[----:B------:R-:W-:Y:S01]  /*5700*/  @UP2 ULDC UR13, c[0x0][0x39c] ;  /* 0x0000e700000d2ab9 */ /* 0x000fe20000000800 */
[----:B------:R-:W-:Y:S01]  /*5710*/  @UP2 ULDC UR33, c[0x0][0x3a0] ;  /* 0x0000e80000212ab9 */ /* 0x000fe20000000800 */
[----:B------:R-:W-:Y:S01]  /*5720*/  @UP2 ULDC UR35, c[0x0][0x39c] ;  /* 0x0000e70000232ab9 */ /* 0x000fe20000000800 */
[----:B------:R-:W-:Y:S01]  /*5730*/  UMOV UR44, UR40 ;  /* 0x00000028002c7c82 */ /* 0x000fe20008000000 */
[----:B------:R-:W-:Y:S01]  /*5740*/  ULDC UR42, c[0x0][0x3ec] ;  /* 0x0000fb00002a7ab9 */ /* 0x000fe20000000800 */
[----:B------:R1:W-:Y:S01]  /*5750*/  UTMALDG.5D.IM2COL [UR16], [UR56], UR39 ;  /* 0x00000010380073b4 */ /* 0x0003e20008060027 */
[----:B------:R-:W-:Y:S01]  /*5760*/  UMOV UR41, UR54 ;  /* 0x0000003600297c82 */ /* 0x000fe20008000000 */
[----:B------:R-:W-:Y:S01]  /*5770*/  UIADD3 UR37, UR8, 0xc00, URZ ;  /* 0x00000c0008257890 */ /* 0x000fe2000fffe03f */
[----:B------:R-:W-:Y:S01]  /*5780*/  R2UR UR43, R30 ;  /* 0x000000001e2b72ca */ /* 0x000fe200000e0000 */
[----:B------:R-:W-:Y:S01]  /*5790*/  UMOV UR36, UR41 ;  /* 0x0000002900247c82 */ /* 0x000fe20008000000 */
[----:B------:R-:W-:-:S03]  /*57a0*/  UMOV UR38, UR47 ;  /* 0x0000002f00267c82 */ /* 0x000fc60008000000 */
[----:B------:R-:W-:Y:S01]  /*57b0*/  IMAD.U32 R40, RZ, RZ, UR37 ;  /* 0x00000025ff287e24 */ /* 0x000fe2000f8e00ff */
[----:B------:R-:W-:Y:S01]  /*57c0*/  UMOV UR37, UR58 ;  /* 0x0000003a00257c82 */ /* 0x000fe20008000000 */
[----:B0-----:R-:W-:Y:S01]  /*57d0*/  @UP2 ULDC UR29, c[0x0][0x3a0] ;  /* 0x0000e800001d2ab9 */ /* 0x001fe20000000800 */
[----:B------:R-:W-:Y:S01]  /*57e0*/  UIADD3 UR30, -UR40, URZ, URZ ;  /* 0x0000003f281e7290 */ /* 0x000fe2000fffe13f */
[----:B------:R-:W-:Y:S01]  /*57f0*/  @UP2 ULDC UR27, c[0x0][0x39c] ;  /* 0x0000e700001b2ab9 */ /* 0x000fe20000000800 */
[----:B------:R-:W-:Y:S02]  /*5800*/  @UP2 ULDC UR28, c[0x0][0x39c] ;  /* 0x0000e700001c2ab9 */ /* 0x000fe40000000800 */
[----:B------:R-:W-:Y:S01]  /*5810*/  UIMAD UR30, UR23, UR30, UR49 ;  /* 0x0000001e171e72a4 */ /* 0x000fe2000f8e0231 */
[----:B------:R-:W-:Y:S01]  /*5820*/  @UP2 ULDC UR26, c[0x0][0x3a0] ;  /* 0x0000e800001a2ab9 */ /* 0x000fe20000000800 */
[----:B-1----:R-:W-:Y:S01]  /*5830*/  UIMAD.WIDE.U32 UR18, UR48, UR13, URZ ;  /* 0x0000000d301272a5 */ /* 0x002fe2000f8e003f */
[----:B------:R-:W-:Y:S01]  /*5840*/  R2UR UR13, R28 ;  /* 0x000000001c0d72ca */ /* 0x000fe200000e0000 */
[----:B------:R-:W-:Y:S01]  /*5850*/  UMOV UR22, UR48 ;  /* 0x0000003000167c82 */ /* 0x000fe20008000000 */
[----:B------:R-:W-:-:S02]  /*5860*/  UIMAD.WIDE.U32 UR20, UR40, UR35, URZ ;  /* 0x00000023281472a5 */ /* 0x000fc4000f8e003f */
[----:B------:R-:W-:Y:S02]  /*5870*/  @UP2 USHF.R.U32.HI UR22, URZ, UR33, UR19 ;  /* 0x000000213f162299 */ /* 0x000fe40008011613 */
[----:B------:R-:W-:Y:S02]  /*5880*/  UIADD3 UR19, -UR32, URZ, URZ ;  /* 0x0000003f20137290 */ /* 0x000fe4000fffe13f */
[----:B------:R-:W-:Y:S02]  /*5890*/  @UP2 USHF.R.U32.HI UR44, URZ, UR29, UR21 ;  /* 0x0000001d3f2c2299 */ /* 0x000fe40008011615 */
[----:B------:R-:W-:Y:S02]  /*58a0*/  UIADD3 UR21, -UR22, URZ, URZ ;  /* 0x0000003f16157290 */ /* 0x000fe4000fffe13f */
[----:B------:R-:W-:Y:S02]  /*58b0*/  UIADD3 UR29, -UR49, URZ, URZ ;  /* 0x0000003f311d7290 */ /* 0x000fe4000fffe13f */
[----:B------:R-:W-:-:S02]  /*58c0*/  UIMAD UR20, UR15, UR19, UR13 ;  /* 0x000000130f1472a4 */ /* 0x000fc4000f8e020d */
[----:B------:R-:W-:Y:S02]  /*58d0*/  UIADD3 UR19, -UR48, URZ, URZ ;  /* 0x0000003f30137290 */ /* 0x000fe4000fffe13f */
[----:B------:R-:W-:Y:S02]  /*58e0*/  UIMAD UR21, UR31, UR21, UR48 ;  /* 0x000000151f1572a4 */ /* 0x000fe4000f8e0230 */
[----:B------:R-:W-:Y:S02]  /*58f0*/  UIMAD UR32, UR23, UR19, UR32 ;  /* 0x00000013172072a4 */ /* 0x000fe4000f8e0220 */
[----:B------:R-:W-:Y:S02]  /*5900*/  UIMAD UR19, UR20, UR4, UR42 ;  /* 0x00000004141372a4 */ /* 0x000fe4000f8e022a */
[----:B------:R-:W-:Y:S02]  /*5910*/  UIMAD UR20, UR32, UR5, UR6 ;  /* 0x00000005201472a4 */ /* 0x000fe4000f8e0206 */
[----:B------:R-:W-:-:S02]  /*5920*/  UIADD3 UR32, -UR44, URZ, URZ ;  /* 0x0000003f2c207290 */ /* 0x000fc4000fffe13f */
[----:B------:R-:W-:Y:S02]  /*5930*/  UIMAD UR29, UR15, UR29, UR52 ;  /* 0x0000001d0f1d72a4 */ /* 0x000fe4000f8e0234 */
[----:B------:R-:W-:Y:S02]  /*5940*/  UIMAD UR32, UR31, UR32, UR40 ;  /* 0x000000201f2072a4 */ /* 0x000fe4000f8e0228 */
[----:B------:R-:W-:Y:S02]  /*5950*/  UIADD3 UR16, UR8, 0x3800, URZ ;  /* 0x0000380008107890 */ /* 0x000fe4000fffe03f */
[----:B------:R-:W-:Y:S02]  /*5960*/  UIMAD UR21, UR21, UR34, UR7 ;  /* 0x00000022151572a4 */ /* 0x000fe4000f8e0207 */
[----:B------:R-:W-:Y:S02]  /*5970*/  UIADD3 UR48, UR8, 0x400, URZ ;  /* 0x0000040008307890 */ /* 0x000fe4000fffe03f */
[----:B------:R-:W-:-:S02]  /*5980*/  UIMAD UR51, UR29, UR4, UR42 ;  /* 0x000000041d3372a4 */ /* 0x000fc4000f8e022a */
[----:B------:R-:W-:Y:S02]  /*5990*/  UIMAD UR52, UR30, UR5, UR6 ;  /* 0x000000051e3472a4 */ /* 0x000fe4000f8e0206 */
[----:B------:R-:W-:Y:S01]  /*59a0*/  UIMAD UR53, UR32, UR34, UR7 ;  /* 0x00000022203572a4 */ /* 0x000fe2000f8e0207 */
[----:B------:R-:W-:Y:S01]  /*59b0*/  UMOV UR18, UR10 ;  /* 0x0000000a00127c82 */ /* 0x000fe20008000000 */
[----:B------:R-:W-:Y:S01]  /*59c0*/  UMOV UR54, UR44 ;  /* 0x0000002c00367c82 */ /* 0x000fe20008000000 */
[----:B------:R-:W-:Y:S01]  /*59d0*/  UMOV UR49, UR9 ;  /* 0x0000000900317c82 */ /* 0x000fe20008000000 */
[----:B------:R0:W-:Y:S01]  /*59e0*/  UTMALDG.5D.IM2COL [UR16], [UR56], UR39 ;  /* 0x00000010380073b4 */ /* 0x0001e20008060027 */
[----:B------:R-:W-:Y:S01]  /*59f0*/  @UP2 ULDC UR24, c[0x0][0x3a0] ;  /* 0x0000e80000182ab9 */ /* 0x000fe20000000800 */
[----:B------:R-:W-:Y:S01]  /*5a00*/  @UP2 ULDC UR25, c[0x0][0x39c] ;  /* 0x0000e70000192ab9 */ /* 0x000fe20000000800 */
[----:B------:R-:W-:Y:S01]  /*5a10*/  @UP2 ULDC UR35, c[0x0][0x39c] ;  /* 0x0000e70000232ab9 */ /* 0x000fe20000000800 */
[----:B------:R-:W-:Y:S01]  /*5a20*/  @UP2 ULDC UR33, c[0x0][0x3a0] ;  /* 0x0000e80000212ab9 */ /* 0x000fe20000000800 */
[----:B------:R-:W-:Y:S01]  /*5a30*/  @UP2 ULDC UR30, c[0x0][0x39c] ;  /* 0x0000e700001e2ab9 */ /* 0x000fe20000000800 */
[----:B------:R-:W-:Y:S01]  /*5a40*/  @UP2 ULDC UR29, c[0x0][0x39c] ;  /* 0x0000e700001d2ab9 */ /* 0x000fe20000000800 */
[----:B------:R-:W-:Y:S01]  /*5a50*/  @UP2 ULDC UR32, c[0x0][0x39c] ;  /* 0x0000e70000202ab9 */ /* 0x000fe20000000800 */
[----:B------:R1:W-:Y:S01]  /*5a60*/  UTMALDG.5D.IM2COL [UR48], [UR56], UR39 ;  /* 0x00000030380073b4 */ /* 0x0003e20008060027 */
[----:B------:R-:W-:Y:S01]  /*5a70*/  UIADD3 UR40, UR8, 0x2400, URZ ;  /* 0x0000240008287890 */ /* 0x000fe2000fffe03f */
[----:B------:R-:W-:Y:S01]  /*5a80*/  MOV R38, UR49 ;  /* 0x0000003100267c02 */ /* 0x000fe20008000f00 */
[----:B0-----:R-:W-:-:S02]  /*5a90*/  UIMAD.WIDE.U32 UR16, UR41, UR27, URZ ;  /* 0x0000001b291072a5 */ /* 0x001fc4000f8e003f */
[----:B------:R-:W-:Y:S02]  /*5aa0*/  UIMAD.WIDE.U32 UR18, UR58, UR28, URZ ;  /* 0x0000001c3a1272a5 */ /* 0x000fe4000f8e003f */
[----:B------:R-:W-:Y:S02]  /*5ab0*/  @UP2 USHF.R.U32.HI UR36, URZ, UR26, UR17 ;  /* 0x0000001a3f242299 */ /* 0x000fe40008011611 */
[----:B------:R-:W-:Y:S01]  /*5ac0*/  @UP2 USHF.R.U32.HI UR37, URZ, UR24, UR19 ;  /* 0x000000183f252299 */ /* 0x000fe20008011613 */
[----:B-1----:R-:W-:Y:S01]  /*5ad0*/  R2UR UR53, R7 ;  /* 0x00000000073572ca */ /* 0x002fe200000e0000 */
[----:B------:R-:W-:Y:S01]  /*5ae0*/  UIMAD.WIDE.U32 UR16, UR55, UR25, URZ ;  /* 0x00000019371072a5 */ /* 0x000fe2000f8e003f */
[----:B------:R-:W-:Y:S01]  /*5af0*/  R2UR UR51, R8 ;  /* 0x00000000083372ca */ /* 0x000fe200000e0000 */
[----:B------:R-:W-:Y:S01]  /*5b00*/  @UP2 ULDC UR22, c[0x0][0x3a0] ;  /* 0x0000e80000162ab9 */ /* 0x000fe20000000800 */
[----:B------:R-:W-:Y:S01]  /*5b10*/  R2UR UR50, R9 ;  /* 0x00000000093272ca */ /* 0x000fe200000e0000 */
[----:B------:R-:W-:Y:S01]  /*5b20*/  UIADD3 UR24, UR8, 0x1400, URZ ;  /* 0x0000140008187890 */ /* 0x000fe2000fffe03f */
[----:B------:R-:W-:Y:S01]  /*5b30*/  IMAD.U32 R6, RZ, RZ, UR36 ;  /* 0x00000024ff067e24 */ /* 0x000fe2000f8e00ff */
[----:B------:R-:W-:Y:S01]  /*5b40*/  UMOV UR54, UR55 ;  /* 0x0000003700367c82 */ /* 0x000fe20008000000 */
[----:B------:R-:W-:Y:S01]  /*5b50*/  @UP2 USHF.R.U32.HI UR54, URZ, UR33, UR17 ;  /* 0x000000213f362299 */ /* 0x000fe20008011611 */
[----:B------:R-:W-:Y:S01]  /*5b60*/  IMAD R9, R13, 0x20, R2 ;  /* 0x000000200d097824 */ /* 0x000fe200078e0202 */
[----:B------:R-:W-:Y:S01]  /*5b70*/  UIMAD.WIDE.U32 UR16, UR45, UR30, URZ ;  /* 0x0000001e2d1072a5 */ /* 0x000fe2000f8e003f */
[----:B------:R-:W-:Y:S01]  /*5b80*/  IMAD.U32 R41, RZ, RZ, UR24 ;  /* 0x00000018ff297e24 */ /* 0x000fe2000f8e00ff */
[----:B------:R-:W-:Y:S01]  /*5b90*/  @UP2 ULDC UR21, c[0x0][0x3a0] ;  /* 0x0000e80000152ab9 */ /* 0x000fe20000000800 */
[----:B------:R-:W-:Y:S01]  /*5ba0*/  UIMAD.WIDE.U32 UR18, UR53, UR35, URZ ;  /* 0x00000023351272a5 */ /* 0x000fe2000f8e003f */
[----:B------:R-:W-:Y:S01]  /*5bb0*/  R2UR UR35, R33 ;  /* 0x00000000212372ca */ /* 0x000fe200000e0000 */
[----:B------:R-:W-:Y:S01]  /*5bc0*/  UMOV UR46, UR53 ;  /* 0x00000035002e7c82 */ /* 0x000fe20008000000 */
[----:B------:R-:W-:Y:S01]  /*5bd0*/  @UP2 ULDC UR20, c[0x0][0x3a0] ;  /* 0x0000e80000142ab9 */ /* 0x000fe20000000800 */
[----:B------:R-:W-:Y:S01]  /*5be0*/  @UP2 USHF.R.U32.HI UR46, URZ, UR22, UR19 ;  /* 0x000000163f2e2299 */ /* 0x000fe20008011613 */
[----:B------:R-:W-:Y:S01]  /*5bf0*/  R2UR UR33, R6 ;  /* 0x00000000062172ca */ /* 0x000fe200000e0000 */
[----:B------:R-:W-:Y:S01]  /*5c00*/  UIMAD.WIDE.U32 UR18, UR47, UR29, URZ ;  /* 0x0000001d2f1272a5 */ /* 0x000fe2000f8e003f */
[----:B------:R-:W-:Y:S01]  /*5c10*/  MOV R8, UR54 ;  /* 0x0000003600087c02 */ /* 0x000fe20008000f00 */
[----:B------:R-:W-:Y:S01]  /*5c20*/  UMOV UR22, UR45 ;  /* 0x0000002d00167c82 */ /* 0x000fe20008000000 */
[----:B------:R-:W-:Y:S01]  /*5c30*/  @UP2 USHF.R.U32.HI UR22, URZ, UR21, UR17 ;  /* 0x000000153f162299 */ /* 0x000fe20008011611 */
[----:B------:R-:W-:Y:S01]  /*5c40*/  IMAD.SHL.U32 R9, R9, 0x80, RZ ;  /* 0x0000008009097824 */ /* 0x000fe200078e00ff */
[----:B------:R-:W-:Y:S01]  /*5c50*/  @UP2 USHF.R.U32.HI UR38, URZ, UR20, UR19 ;  /* 0x000000143f262299 */ /* 0x000fe20008011613 */
[----:B------:R-:W0:Y:S01]  /*5c60*/  LDC.64 R6, c[0x0][0x3e0] ;  /* 0x0000f800ff067b82 */ /* 0x000e220000000a00 */
[----:B------:R-:W-:Y:S01]  /*5c70*/  UIADD3 UR24, -UR41, URZ, URZ ;  /* 0x0000003f29187290 */ /* 0x000fe2000fffe13f */
[----:B------:R-:W-:Y:S01]  /*5c80*/  IMAD R18, R9, 0x4, R18 ;  /* 0x0000000409127824 */ /* 0x000fe200078e0212 */
[----:B------:R-:W-:Y:S01]  /*5c90*/  UIADD3 UR25, -UR58, URZ, URZ ;  /* 0x0000003f3a197290 */ /* 0x000fe2000fffe13f */
[----:B------:R-:W-:Y:S01]  /*5ca0*/  VIADD R9, R15, 0x1 ;  /* 0x000000010f097836 */ /* 0x000fe20000000000 */
[----:B------:R-:W-:Y:S01]  /*5cb0*/  UIADD3 UR21, -UR55, URZ, URZ ;  /* 0x0000003f37157290 */ /* 0x000fe2000fffe13f */
[----:B------:R-:W-:Y:S01]  /*5cc0*/  VIADD R13, R13, 0x1 ;  /* 0x000000010d0d7836 */ /* 0x000fe20000000000 */
[----:B------:R-:W-:-:S02]  /*5cd0*/  UIADD3 UR44, -UR53, URZ, URZ ;  /* 0x0000003f352c7290 */ /* 0x000fc4000fffe13f */
[----:B------:R-:W-:Y:S02]  /*5ce0*/  UIADD3 UR20, -UR45, URZ, URZ ;  /* 0x0000003f2d147290 */ /* 0x000fe4000fffe13f */
[----:B------:R-:W-:Y:S01]  /*5cf0*/  UIADD3 UR36, -UR47, URZ, URZ ;  /* 0x0000003f2f247290 */ /* 0x000fe2000fffe13f */
[C---:B------:R-:W-:Y:S01]  /*5d00*/  ISETP.NE.AND P5, PT, R13.reuse, 0x7, PT ;  /* 0x000000070d00780c */ /* 0x040fe20003fa5270 */
[----:B------:R-:W-:Y:S02]  /*5d10*/  UIADD3 UR28, -UR12, URZ, URZ ;  /* 0x0000003f0c1c7290 */ /* 0x000fe4000fffe13f */
[----:B------:R-:W-:Y:S01]  /*5d20*/  UIMAD UR24, UR23, UR24, UR59 ;  /* 0x00000018171872a4 */ /* 0x000fe2000f8e023b */
[----:B------:R-:W-:Y:S01]  /*5d30*/  SEL R13, R13, RZ, P5 ;  /* 0x000000ff0d0d7207 */ /* 0x000fe20002800000 */
[----:B------:R-:W-:Y:S02]  /*5d40*/  UIMAD UR25, UR23, UR25, UR60 ;  /* 0x00000019171972a4 */ /* 0x000fe4000f8e023c */
[----:B------:R-:W-:-:S02]  /*5d50*/  UIMAD UR21, UR23, UR21, UR61 ;  /* 0x00000015171572a4 */ /* 0x000fc4000f8e023d */
[----:B------:R-:W-:Y:S02]  /*5d60*/  UIMAD UR44, UR23, UR44, UR50 ;  /* 0x0000002c172c72a4 */ /* 0x000fe4000f8e0232 */
[----:B------:R-:W-:Y:S02]  /*5d70*/  UIMAD UR20, UR23, UR20, UR51 ;  /* 0x00000014171472a4 */ /* 0x000fe4000f8e0233 */
[----:B------:R-:W-:Y:S02]  /*5d80*/  UIMAD UR36, UR23, UR36, UR14 ;  /* 0x00000024172472a4 */ /* 0x000fe4000f8e020e */
[----:B------:R-:W-:Y:S02]  /*5d90*/  UIMAD UR28, UR23, UR28, UR11 ;  /* 0x0000001c171c72a4 */ /* 0x000fe4000f8e020b */
[----:B------:R-:W-:Y:S02]  /*5da0*/  UIMAD UR29, UR24, UR5, UR6 ;  /* 0x00000005181d72a4 */ /* 0x000fe4000f8e0206 */
[----:B------:R-:W-:-:S02]  /*5db0*/  UIMAD UR26, UR25, UR5, UR6 ;  /* 0x00000005191a72a4 */ /* 0x000fc4000f8e0206 */
[----:B------:R-:W-:Y:S01]  /*5dc0*/  UIMAD UR52, UR21, UR5, UR6 ;  /* 0x00000005153472a4 */ /* 0x000fe2000f8e0206 */
[----:B------:R-:W-:Y:S01]  /*5dd0*/  R2UR UR21, R17 ;  /* 0x00000000111572ca */ /* 0x000fe200000e0000 */
[----:B------:R-:W-:Y:S02]  /*5de0*/  UIMAD UR44, UR44, UR5, UR6 ;  /* 0x000000052c2c72a4 */ /* 0x000fe4000f8e0206 */
[----:B------:R-:W-:Y:S02]  /*5df0*/  UIMAD UR20, UR20, UR5, UR6 ;  /* 0x00000005141472a4 */ /* 0x000fe4000f8e0206 */
[----:B------:R-:W-:Y:S01]  /*5e00*/  UIMAD UR36, UR36, UR5, UR6 ;  /* 0x00000005242472a4 */ /* 0x000fe2000f8e0206 */
[----:B------:R-:W-:Y:S01]  /*5e10*/  MOV R19, UR52 ;  /* 0x0000003400137c02 */ /* 0x000fe20008000f00 */
[----:B------:R-:W-:Y:S02]  /*5e20*/  UIMAD UR28, UR28, UR5, UR6 ;  /* 0x000000051c1c72a4 */ /* 0x000fe4000f8e0206 */
[----:B------:R-:W-:Y:S01]  /*5e30*/  UIADD3 UR5, -UR59, URZ, URZ ;  /* 0x0000003f3b057290 */ /* 0x000fe2000fffe13f */
[----:B------:R-:W-:Y:S01]  /*5e40*/  R2UR UR59, R35 ;  /* 0x00000000233b72ca */ /* 0x000fe200000e0000 */
[----:B------:R-:W-:-:S02]  /*5e50*/  UIADD3 UR18, -UR60, URZ, URZ ;  /* 0x0000003f3c127290 */ /* 0x000fc4000fffe13f */
[----:B------:R-:W-:Y:S01]  /*5e60*/  UIMAD UR5, UR15, UR5, UR43 ;  /* 0x000000050f0572a4 */ /* 0x000fe2000f8e022b */
[----:B------:R-:W-:Y:S01]  /*5e70*/  R2UR UR43, R31 ;  /* 0x000000001f2b72ca */ /* 0x000fe200000e0000 */
[----:B------:R-:W-:Y:S01]  /*5e80*/  UIMAD.WIDE.U32 UR16, UR12, UR32, URZ ;  /* 0x000000200c1072a5 */ /* 0x000fe2000f8e003f */
[----:B------:R-:W-:Y:S01]  /*5e90*/  R2UR UR32, R32 ;  /* 0x00000000202072ca */ /* 0x000fe200000e0000 */
[----:B------:R-:W-:Y:S01]  /*5ea0*/  UIADD3 UR19, -UR51, URZ, URZ ;  /* 0x0000003f33137290 */ /* 0x000fe2000fffe13f */
[C---:B------:R-:W-:Y:S01]  /*5eb0*/  ISETP.NE.AND P2, PT, R16.reuse, UR21, PT ;  /* 0x0000001510007c0c */ /* 0x040fe2000bf45270 */
[----:B------:R-:W-:Y:S01]  /*5ec0*/  @UP2 ULDC UR27, c[0x0][0x3a0] ;  /* 0x0000e800001b2ab9 */ /* 0x000fe20000000800 */
[----:B------:R-:W-:Y:S01]  /*5ed0*/  UMOV UR30, UR12 ;  /* 0x0000000c001e7c82 */ /* 0x000fe20008000000 */
[----:B------:R-:W-:Y:S01]  /*5ee0*/  @UP2 USHF.R.U32.HI UR30, URZ, UR27, UR17 ;  /* 0x0000001b3f1e2299 */ /* 0x000fe20008011611 */
[----:B------:R-:W-:Y:S01]  /*5ef0*/  SEL R16, R16, RZ, P2 ;  /* 0x000000ff10107207 */ /* 0x000fe20001000000 */
[----:B------:R-:W-:-:S02]  /*5f00*/  UIADD3 UR6, -UR61, URZ, URZ ;  /* 0x0000003f3d067290 */ /* 0x000fc4000fffe13f */
[----:B------:R-:W-:Y:S02]  /*5f10*/  UIADD3 UR27, -UR11, URZ, URZ ;  /* 0x0000003f0b1b7290 */ /* 0x000fe4000fffe13f */
[----:B------:R-:W-:Y:S02]  /*5f20*/  UIMAD UR18, UR15, UR18, UR43 ;  /* 0x000000120f1272a4 */ /* 0x000fe4000f8e022b */
[----:B------:R-:W-:Y:S02]  /*5f30*/  UIADD3 UR43, -UR50, URZ, URZ ;  /* 0x0000003f322b7290 */ /* 0x000fe4000fffe13f */
[----:B------:R-:W-:Y:S01]  /*5f40*/  UIADD3 UR48, UR8, 0x1c00, URZ ;  /* 0x00001c0008307890 */ /* 0x000fe2000fffe03f */
[----:B------:R-:W-:Y:S01]  /*5f50*/  @P2 IMAD.MOV R9, RZ, RZ, R15 ;  /* 0x000000ffff092224 */ /* 0x000fe200078e020f */
[----:B------:R-:W-:Y:S01]  /*5f60*/  UIMAD UR43, UR15, UR43, UR35 ;  /* 0x0000002b0f2b72a4 */ /* 0x000fe2000f8e0223 */
[----:B------:R-:W-:Y:S01]  /*5f70*/  R2UR UR35, R34 ;  /* 0x00000000222372ca */ /* 0x000fe200000e0000 */
[----:B------:R-:W-:-:S02]  /*5f80*/  UIMAD UR6, UR15, UR6, UR32 ;  /* 0x000000060f0672a4 */ /* 0x000fc4000f8e0220 */
[----:B------:R-:W-:Y:S01]  /*5f90*/  UIMAD UR27, UR15, UR27, UR13 ;  /* 0x0000001b0f1b72a4 */ /* 0x000fe2000f8e020d */
[----:B------:R-:W-:Y:S01]  /*5fa0*/  MOV R39, UR48 ;  /* 0x0000003000277c02 */ /* 0x000fe20008000f00 */
[----:B------:R-:W-:Y:S01]  /*5fb0*/  UMOV UR25, UR41 ;  /* 0x0000002900197c82 */ /* 0x000fe20008000000 */
[----:B------:R-:W-:Y:S01]  /*5fc0*/  UIADD3 UR16, UR8, 0x2c00, URZ ;  /* 0x00002c0008107890 */ /* 0x000fe2000fffe03f */
[----:B------:R-:W-:Y:S01]  /*5fd0*/  R2UR UR48, R40 ;  /* 0x00000000283072ca */ /* 0x000fe200000e0000 */
[----:B------:R-:W-:Y:S01]  /*5fe0*/  UIADD3 UR32, UR8, 0x3400, URZ ;  /* 0x0000340008207890 */ /* 0x000fe2000fffe03f */
[----:B0-----:R-:W-:Y:S01]  /*5ff0*/  ISETP.NE.AND P3, PT, R9, R6, PT ;  /* 0x000000060900720c */ /* 0x001fe20003f65270 */
[----:B------:R-:W-:Y:S01]  /*6000*/  UIADD3 UR24, UR8, 0x3c00, URZ ;  /* 0x00003c0008187890 */ /* 0x000fe2000fffe03f */
[----:B------:R-:W-:Y:S01]  /*6010*/  VIADD R6, R14, 0x1 ;  /* 0x000000010e067836 */ /* 0x000fe20000000000 */
[----:B------:R-:W-:Y:S02]  /*6020*/  UIMAD UR11, UR18, UR4, UR42 ;  /* 0x00000004120b72a4 */ /* 0x000fe4000f8e022a */
[----:B------:R-:W-:-:S02]  /*6030*/  UIMAD UR19, UR15, UR19, UR35 ;  /* 0x000000130f1372a4 */ /* 0x000fc4000f8e0223 */
[----:B------:R-:W-:Y:S02]  /*6040*/  UIADD3 UR35, -UR14, URZ, URZ ;  /* 0x0000003f0e237290 */ /* 0x000fe4000fffe13f */
[----:B------:R-:W-:Y:S02]  /*6050*/  UIMAD UR14, UR5, UR4, UR42 ;  /* 0x00000004050e72a4 */ /* 0x000fe4000f8e022a */
[----:B------:R-:W-:Y:S02]  /*6060*/  UIMAD UR35, UR15, UR35, UR59 ;  /* 0x000000230f2372a4 */ /* 0x000fe4000f8e023b */
[----:B------:R-:W-:Y:S01]  /*6070*/  UIADD3 UR5, -UR33, URZ, URZ ;  /* 0x0000003f21057290 */ /* 0x000fe2000fffe13f */
[----:B------:R-:W-:Y:S01]  /*6080*/  @P3 IMAD.MOV R6, RZ, RZ, R14 ;  /* 0x000000ffff063224 */ /* 0x000fe200078e020e */
[----:B------:R-:W-:Y:S02]  /*6090*/  UIMAD UR51, UR6, UR4, UR42 ;  /* 0x00000004063372a4 */ /* 0x000fe4000f8e022a */
[----:B------:R-:W-:-:S02]  /*60a0*/  UIMAD UR43, UR43, UR4, UR42 ;  /* 0x000000042b2b72a4 */ /* 0x000fc4000f8e022a */
[----:B------:R-:W-:Y:S01]  /*60b0*/  UIMAD UR19, UR19, UR4, UR42 ;  /* 0x00000004131372a4 */ /* 0x000fe2000f8e022a */
[----:B------:R-:W-:Y:S01]  /*60c0*/  ISETP.NE.AND P4, PT, R6, R7, PT ;  /* 0x000000070600720c */ /* 0x000fe20003f85270 */
[----:B------:R-:W-:Y:S01]  /*60d0*/  UIMAD UR35, UR35, UR4, UR42 ;  /* 0x00000004232372a4 */ /* 0x000fe2000f8e022a */
[----:B------:R-:W-:Y:S01]  /*60e0*/  MOV R36, UR51 ;  /* 0x0000003300247c02 */ /* 0x000fe20008000f00 */
[----:B------:R-:W-:Y:S01]  /*60f0*/  UIMAD UR27, UR27, UR4, UR42 ;  /* 0x000000041b1b72a4 */ /* 0x000fe2000f8e022a */
[----:B------:R-:W-:Y:S01]  /*6100*/  VIADD R7, R12, 0x1 ;  /* 0x000000010c077836 */ /* 0x000fe20000000000 */
[----:B------:R-:W-:Y:S02]  /*6110*/  UIMAD UR8, UR31, UR5, UR25 ;  /* 0x000000051f0872a4 */ /* 0x000fe4000f8e0219 */
[----:B------:R-:W-:Y:S02]  /*6120*/  UIADD3 UR4, -UR37, URZ, URZ ;  /* 0x0000003f25047290 */ /* 0x000fe4000fffe13f */
[----:B------:R-:W-:-:S02]  /*6130*/  UIADD3 UR23, UR10, 0x20, URZ ;  /* 0x000000200a177890 */ /* 0x000fc4000fffe03f */
[----:B------:R-:W-:Y:S02]  /*6140*/  UIMAD UR13, UR8, UR34, UR7 ;  /* 0x00000022080d72a4 */ /* 0x000fe4000f8e0207 */
[----:B------:R-:W-:Y:S01]  /*6150*/  UIMAD UR5, UR31, UR4, UR58 ;  /* 0x000000041f0572a4 */ /* 0x000fe2000f8e023a */
[----:B------:R-:W-:Y:S01]  /*6160*/  @P4 IMAD.MOV R7, RZ, RZ, R12 ;  /* 0x000000ffff074224 */ /* 0x000fe200078e020c */
[----:B------:R-:W-:Y:S02]  /*6170*/  UIADD3 UR4, -UR46, URZ, URZ ;  /* 0x0000003f2e047290 */ /* 0x000fe4000fffe13f */
[----:B------:R-:W-:Y:S02]  /*6180*/  UIADD3 UR6, -UR54, URZ, URZ ;  /* 0x0000003f36067290 */ /* 0x000fe4000fffe13f */
[----:B------:R-:W-:Y:S01]  /*6190*/  UIMAD UR8, UR31, UR4, UR53 ;  /* 0x000000041f0872a4 */ /* 0x000fe2000f8e0235 */
[----:B------:R-:W-:Y:S01]  /*61a0*/  UMOV UR50, UR23 ;  /* 0x0000001700327c82 */ /* 0x000fe20008000000 */
[----:B------:R-:W-:Y:S01]  /*61b0*/  UMOV UR51, UR14 ;  /* 0x0000000e00337c82 */ /* 0x000fe20008000000 */
[----:B------:R-:W-:Y:S01]  /*61c0*/  UMOV UR52, UR29 ;  /* 0x0000001d00347c82 */ /* 0x000fe20008000000 */
[----:B------:R-:W-:Y:S01]  /*61d0*/  UMOV UR53, UR13 ;  /* 0x0000000d00357c82 */ /* 0x000fe20008000000 */
[----:B------:R-:W-:Y:S01]  /*61e0*/  UMOV UR54, UR33 ;  /* 0x0000002100367c82 */ /* 0x000fe20008000000 */
[----:B------:R-:W-:Y:S01]  /*61f0*/  MOV R37, UR50 ;  /* 0x0000003200257c02 */ /* 0x000fe20008000f00 */
[----:B------:R0:W-:Y:S01]  /*6200*/  UTMALDG.5D.IM2COL [UR48], [UR56], UR39 ;  /* 0x00000030380073b4 */ /* 0x0001e20008060027 */
[----:B------:R-:W-:-:S02]  /*6210*/  UIMAD UR6, UR31, UR6, UR55 ;  /* 0x000000061f0672a4 */ /* 0x000fc4000f8e0237 */
[----:B------:R-:W-:Y:S02]  /*6220*/  UIMAD UR5, UR5, UR34, UR7 ;  /* 0x00000022050572a4 */ /* 0x000fe4000f8e0207 */
[----:B------:R-:W-:Y:S02]  /*6230*/  UIADD3 UR21, -UR22, URZ, URZ ;  /* 0x0000003f16157290 */ /* 0x000fe4000fffe13f */
[----:B------:R-:W-:Y:S02]  /*6240*/  UIADD3 UR4, -UR38, URZ, URZ ;  /* 0x0000003f26047290 */ /* 0x000fe4000fffe13f */
[----:B------:R-:W-:Y:S02]  /*6250*/  UIADD3 UR29, -UR30, URZ, URZ ;  /* 0x0000003f1e1d7290 */ /* 0x000fe4000fffe13f */
[----:B------:R-:W-:Y:S02]  /*6260*/  UIMAD UR21, UR31, UR21, UR45 ;  /* 0x000000151f1572a4 */ /* 0x000fe4000f8e022d */
[----:B------:R-:W-:-:S02]  /*6270*/  UIMAD UR4, UR31, UR4, UR47 ;  /* 0x000000041f0472a4 */ /* 0x000fc4000f8e022f */
[----:B------:R-:W-:Y:S02]  /*6280*/  UIMAD UR29, UR31, UR29, UR12 ;  /* 0x0000001d1f1d72a4 */ /* 0x000fe4000f8e020c */
[----:B------:R-:W-:Y:S01]  /*6290*/  UIMAD UR45, UR8, UR34, UR7 ;  /* 0x00000022082d72a4 */ /* 0x000fe2000f8e0207 */
[----:B------:R-:W-:Y:S01]  /*62a0*/  R2UR UR8, R22 ;  /* 0x00000000160872ca */ /* 0x000fe200000e0000 */
[----:B------:R-:W-:Y:S02]  /*62b0*/  UIMAD UR21, UR21, UR34, UR7 ;  /* 0x00000022151572a4 */ /* 0x000fe4000f8e0207 */
[----:B------:R-:W-:Y:S01]  /*62c0*/  UIMAD UR29, UR29, UR34, UR7 ;  /* 0x000000221d1d72a4 */ /* 0x000fe2000f8e0207 */
[----:B------:R-:W-:Y:S01]  /*62d0*/  UMOV UR41, UR9 ;  /* 0x0000000900297c82 */ /* 0x000fe20008000000 */
[----:B------:R-:W-:Y:S01]  /*62e0*/  UMOV UR42, UR23 ;  /* 0x00000017002a7c82 */ /* 0x000fe20008000000 */
[----:B------:R-:W-:Y:S01]  /*62f0*/  UMOV UR17, UR9 ;  /* 0x0000000900117c82 */ /* 0x000fe20008000000 */
[----:B0-----:R-:W-:Y:S01]  /*6300*/  R2UR UR48, R39 ;  /* 0x00000000273072ca */ /* 0x001fe200000e0000 */
[----:B------:R-:W-:Y:S01]  /*6310*/  UIMAD UR53, UR6, UR34, UR7 ;  /* 0x00000022063572a4 */ /* 0x000fe2000f8e0207 */
[----:B------:R-:W-:Y:S01]  /*6320*/  R2UR UR54, R8 ;  /* 0x00000000083672ca */ /* 0x000fe200000e0000 */
[----:B------:R-:W-:Y:S01]  /*6330*/  UMOV UR18, UR23 ;  /* 0x0000001700127c82 */ /* 0x000fe20008000000 */
[----:B------:R-:W-:Y:S01]  /*6340*/  R2UR UR52, R19 ;  /* 0x00000000133472ca */ /* 0x000fe200000e0000 */
[----:B------:R-:W-:Y:S01]  /*6350*/  UMOV UR33, UR9 ;  /* 0x0000000900217c82 */ /* 0x000fe20008000000 */
[----:B------:R-:W-:Y:S01]  /*6360*/  R2UR UR51, R36 ;  /* 0x00000000243372ca */ /* 0x000fe200000e0000 */
[----:B------:R-:W-:Y:S01]  /*6370*/  UMOV UR25, UR9 ;  /* 0x0000000900197c82 */ /* 0x000fe20008000000 */
[----:B------:R-:W-:Y:S01]  /*6380*/  R2UR UR50, R37 ;  /* 0x00000000253272ca */ /* 0x000fe200000e0000 */
[----:B------:R-:W-:Y:S01]  /*6390*/  ULDC.64 UR60, c[0x0][0x198] ;  /* 0x00006600003c7ab9 */ /* 0x000fe20000000a00 */
[----:B------:R-:W-:-:S02]  /*63a0*/  R2UR UR49, R38 ;  /* 0x00000000263172ca */ /* 0x000fc400000e0000 */
[----:B------:R-:W-:Y:S01]  /*63b0*/  MOV R19, UR53 ;  /* 0x0000003500137c02 */ /* 0x000fe20008000f00 */
[----:B------:R-:W-:Y:S01]  /*63c0*/  UMOV UR53, UR5 ;  /* 0x0000000500357c82 */ /* 0x000fe20008000000 */
[----:B------:R-:W-:Y:S02]  /*63d0*/  MOV R40, UR48 ;  /* 0x0000003000287c02 */ /* 0x000fe40008000f00 */
[----:B------:R-:W-:Y:S02]  /*63e0*/  R2UR UR48, R41 ;  /* 0x00000000293072ca */ /* 0x000fe400000e0000 */
[----:B------:R-:W-:Y:S01]  /*63f0*/  MOV R8, UR54 ;  /* 0x0000003600087c02 */ /* 0x000fe20008000f00 */
[----:B------:R-:W-:Y:S01]  /*6400*/  UMOV UR54, UR37 ;  /* 0x0000002500367c82 */ /* 0x000fe20008000000 */
        /* <DEDUP_REMOVED lines=8> */
[----:B------:R-:W-:Y:S01]  /*6490*/  UIMAD UR37, UR4, UR34, UR7 ;  /* 0x00000022042572a4 */ /* 0x000fe2000f8e0207 */
[----:B------:R0:W-:Y:S01]  /*64a0*/  UTMALDG.5D.IM2COL [UR48], [UR56], UR39 ;  /* 0x00000030380073b4 */ /* 0x0001e20008060027 */
[----:B------:R-:W-:Y:S01]  /*64b0*/  R2UR UR6, R18 ;  /* 0x00000000120672ca */ /* 0x000fe200000e0000 */
[----:B------:R-:W-:Y:S01]  /*64c0*/  UMOV UR34, UR23 ;  /* 0x0000001700227c82 */ /* 0x000fe20008000000 */
[----:B------:R-:W-:Y:S01]  /*64d0*/  UMOV UR26, UR23 ;  /* 0x00000017001a7c82 */ /* 0x000fe20008000000 */
[----:B------:R-:W-:Y:S01]  /*64e0*/  UIADD3 UR4, UP0, UR60, 0x270, URZ ;  /* 0x000002703c047890 */ /* 0x000fe2000ff1e03f */
[----:B------:R-:W-:Y:S01]  /*64f0*/  R2UR UR11, R21 ;  /* 0x00000000150b72ca */ /* 0x000fe200000e0000 */
[----:B------:R-:W-:-:S02]  /*6500*/  UMOV UR7, 0x30000 ;  /* 0x0003000000077882 */ /* 0x000fc40000000000 */
[----:B------:R-:W-:Y:S01]  /*6510*/  UIADD3.X UR5, URZ, UR61, URZ, UP0, !UPT ;  /* 0x0000003d3f057290 */ /* 0x000fe200087fe43f */
[----:B0-----:R-:W-:Y:S02]  /*6520*/  R2UR UR54, R8 ;  /* 0x00000000083672ca */ /* 0x001fe400000e0000 */
[----:B------:R-:W-:Y:S02]  /*6530*/  R2UR UR53, R19 ;  /* 0x00000000133572ca */ /* 0x000fe400000e0000 */
[----:B------:R-:W-:Y:S01]  /*6540*/  R2UR UR52, R36 ;  /* 0x00000000243472ca */ /* 0x000fe200000e0000 */
[----:B------:R-:W-:Y:S01]  /*6550*/  IMAD.U32 R36, RZ, RZ, UR8 ;  /* 0x00000008ff247e24 */ /* 0x000fe2000f8e00ff */
[----:B------:R-:W-:Y:S01]  /*6560*/  R2UR UR51, R37 ;  /* 0x00000000253372ca */ /* 0x000fe200000e0000 */
[----:B------:R-:W-:Y:S01]  /*6570*/  UIADD3 UR8, UR6, 0x1d000, URZ ;  /* 0x0001d00006087890 */ /* 0x000fe2000fffe03f */
[----:B------:R-:W-:Y:S02]  /*6580*/  R2UR UR50, R38 ;  /* 0x00000000263272ca */ /* 0x000fe400000e0000 */
[----:B------:R-:W-:-:S02]  /*6590*/  R2UR UR49, R39 ;  /* 0x00000000273172ca */ /* 0x000fc400000e0000 */
[----:B------:R-:W-:-:S13]  /*65a0*/  R2UR UR48, R40 ;  /* 0x00000000283072ca */ /* 0x000fda00000e0000 */
[----:B------:R0:W-:Y:S01]  /*65b0*/  UTMALDG.5D.IM2COL [UR48], [UR56], UR39 ;  /* 0x00000030380073b4 */ /* 0x0001e20008060027 */
[----:B------:R1:W-:Y:S01]  /*65c0*/  UTMALDG.5D.IM2COL [UR40], [UR56], UR39 ;  /* 0x00000028380073b4 */ /* 0x0003e20008060027 */
[----:B------:R2:W-:Y:S01]  /*65d0*/  UTMALDG.5D.IM2COL [UR16], [UR56], UR39 ;  /* 0x00000010380073b4 */ /* 0x0005e20008060027 */
[----:B------:R3:W-:Y:S01]  /*65e0*/  UTMALDG.5D.IM2COL [UR32], [UR56], UR39 ;  /* 0x00000020380073b4 */ /* 0x0007e20008060027 */
[----:B0-----:R-:W-:Y:S01]  /*65f0*/  R2UR UR51, R24 ;  /* 0x00000000183372ca */ /* 0x001fe200000e0000 */
[----:B------:R-:W-:Y:S01]  /*6600*/  UMOV UR50, UR10 ;  /* 0x0000000a00327c82 */ /* 0x000fe20008000000 */
[----:B------:R-:W-:Y:S01]  /*6610*/  UIADD3 UR48, UR6, 0x1e800, URZ ;  /* 0x0001e80006307890 */ /* 0x000fe2000fffe03f */
[----:B------:R-:W-:Y:S01]  /*6620*/  MOV R40, UR50 ;  /* 0x0000003200287c02 */ /* 0x000fe20008000f00 */
[----:B------:R-:W-:Y:S01]  /*6630*/  UMOV UR49, UR9 ;  /* 0x0000000900317c82 */ /* 0x000fe20008000000 */
[----:B------:R-:W-:Y:S01]  /*6640*/  R2UR UR50, R44 ;  /* 0x000000002c3272ca */ /* 0x000fe200000e0000 */
[----:B------:R0:W-:Y:S01]  /*6650*/  UTMALDG.5D.IM2COL [UR24], [UR56], UR39 ;  /* 0x00000018380073b4 */ /* 0x0001e20008060027 */
[----:B------:R-:W-:Y:S01]  /*6660*/  MOV R41, UR49 ;  /* 0x0000003100297c02 */ /* 0x000fe20008000f00 */
[----:B-1----:R-:W-:Y:S01]  /*6670*/  UIADD3 UR40, UR6, 0x1f000, URZ ;  /* 0x0001f00006287890 */ /* 0x002fe2000fffe03f */
[----:B------:R-:W-:Y:S01]  /*6680*/  MOV R42, UR48 ;  /* 0x00000030002a7c02 */ /* 0x000fe20008000f00 */
[----:B------:R-:W-:Y:S01]  /*6690*/  UIADD3 UR48, UR6, 0x1e000, URZ ;  /* 0x0001e00006307890 */ /* 0x000fe2000fffe03f */
[----:B------:R-:W-:Y:S01]  /*66a0*/  R2UR UR43, R25 ;  /* 0x00000000192b72ca */ /* 0x000fe200000e0000 */
[----:B------:R-:W-:Y:S01]  /*66b0*/  UMOV UR42, UR10 ;  /* 0x0000000a002a7c82 */ /* 0x000fe20008000000 */
[----:B------:R-:W-:-:S02]  /*66c0*/  MOV R39, UR51 ;  /* 0x0000003300277c02 */ /* 0x000fc40008000f00 */
[----:B--2---:R-:W-:Y:S01]  /*66d0*/  R2UR UR20, R15 ;  /* 0x000000000f1472ca */ /* 0x004fe200000e0000 */
[----:B------:R-:W-:Y:S01]  /*66e0*/  UIADD3 UR16, UR6, 0x1c000, URZ ;  /* 0x0001c00006107890 */ /* 0x000fe2000fffe03f */
[----:B------:R-:W-:Y:S01]  /*66f0*/  R2UR UR21, R14 ;  /* 0x000000000e1572ca */ /* 0x000fe200000e0000 */
[----:B------:R-:W-:Y:S01]  /*6700*/  UMOV UR18, UR10 ;  /* 0x0000000a00127c82 */ /* 0x000fe20008000000 */
[----:B------:R-:W-:Y:S01]  /*6710*/  R2UR UR22, R12 ;  /* 0x000000000c1672ca */ /* 0x000fe200000e0000 */
[----:B------:R-:W-:Y:S01]  /*6720*/  IMAD.MOV.U32 R12, RZ, RZ, R7 ;  /* 0x000000ffff0c7224 */ /* 0x000fe200078e0007 */
[----:B------:R-:W-:Y:S02]  /*6730*/  R2UR UR19, R10 ;  /* 0x000000000a1372ca */ /* 0x000fe400000e0000 */
[----:B---3--:R-:W-:Y:S01]  /*6740*/  R2UR UR35, R26 ;  /* 0x000000001a2372ca */ /* 0x008fe200000e0000 */
[----:B------:R-:W-:Y:S01]  /*6750*/  UIADD3 UR32, UR6, 0x1f800, URZ ;  /* 0x0001f80006207890 */ /* 0x000fe2000fffe03f */
[----:B------:R-:W-:Y:S01]  /*6760*/  SEL R14, R6, RZ, P4 ;  /* 0x000000ff060e7207 */ /* 0x000fe20002000000 */
[----:B------:R-:W-:-:S02]  /*6770*/  UMOV UR34, UR10 ;  /* 0x0000000a00227c82 */ /* 0x000fc40008000000 */
[----:B------:R-:W-:Y:S01]  /*6780*/  UMOV UR12, UR20 ;  /* 0x00000014000c7c82 */ /* 0x000fe20008000000 */
[----:B------:R-:W-:Y:S01]  /*6790*/  UMOV UR52, UR20 ;  /* 0x0000001400347c82 */ /* 0x000fe20008000000 */
[----:B------:R-:W-:Y:S01]  /*67a0*/  UMOV UR13, UR21 ;  /* 0x00000015000d7c82 */ /* 0x000fe20008000000 */
[----:B0-----:R-:W-:Y:S01]  /*67b0*/  R2UR UR27, R20 ;  /* 0x00000000141b72ca */ /* 0x001fe200000e0000 */
[----:B------:R-:W-:Y:S01]  /*67c0*/  UIADD3 UR24, UR6, 0x1c800, URZ ;  /* 0x0001c80006187890 */ /* 0x000fe2000fffe03f */
[----:B------:R-:W-:Y:S01]  /*67d0*/  MOV R38, UR52 ;  /* 0x0000003400267c02 */ /* 0x000fe20008000f00 */
[----:B------:R-:W-:Y:S01]  /*67e0*/  UMOV UR56, 0x0 ;  /* 0x0000000000387882 */ /* 0x000fe20000000000 */
[----:B------:R-:W-:Y:S01]  /*67f0*/  UMOV UR57, 0x10000000 ;  /* 0x1000000000397882 */ /* 0x000fe20000000000 */
[----:B------:R-:W-:Y:S01]  /*6800*/  UMOV UR28, UR20 ;  /* 0x00000014001c7c82 */ /* 0x000fe20008000000 */
[----:B------:R-:W-:Y:S01]  /*6810*/  UMOV UR29, UR21 ;  /* 0x00000015001d7c82 */ /* 0x000fe20008000000 */
[----:B------:R-:W-:Y:S01]  /*6820*/  UMOV UR30, UR22 ;  /* 0x00000016001e7c82 */ /* 0x000fe20008000000 */
[----:B------:R-:W-:Y:S01]  /*6830*/  UMOV UR26, UR10 ;  /* 0x0000000a001a7c82 */ /* 0x000fe20008000000 */
[----:B------:R-:W-:Y:S01]  /*6840*/  UMOV UR14, UR22 ;  /* 0x00000016000e7c82 */ /* 0x000fe20008000000 */
[----:B------:R0:W-:Y:S01]  /*6850*/  UTMALDG.5D.MULTICAST [UR16], [UR4], UR7, desc[UR56] ;  /* 0x00003810040073b4 */ /* 0x0001e20008021807 */
[----:B------:R-:W-:Y:S01]  /*6860*/  UMOV UR53, UR21 ;  /* 0x0000001500357c82 */ /* 0x000fe20008000000 */
[----:B------:R-:W-:Y:S01]  /*6870*/  UMOV UR54, UR22 ;  /* 0x0000001600367c82 */ /* 0x000fe20008000000 */
[----:B------:R-:W-:Y:S01]  /*6880*/  MOV R19, UR27 ;  /* 0x0000001b00137c02 */ /* 0x000fe20008000f00 */
[----:B------:R-:W-:Y:S01]  /*6890*/  UMOV UR44, UR20 ;  /* 0x00000014002c7c82 */ /* 0x000fe20008000000 */
[----:B------:R-:W-:Y:S01]  /*68a0*/  MOV R37, UR53 ;  /* 0x0000003500257c02 */ /* 0x000fe20008000f00 */
[----:B------:R-:W-:Y:S01]  /*68b0*/  UMOV UR45, UR21 ;  /* 0x00000015002d7c82 */ /* 0x000fe20008000000 */
[----:B------:R-:W-:Y:S01]  /*68c0*/  MOV R8, UR30 ;  /* 0x0000001e00087c02 */ /* 0x000fe20008000f00 */
[----:B------:R1:W-:Y:S01]  /*68d0*/  UTMALDG.5D.MULTICAST [UR24], [UR4], UR7, desc[UR56] ;  /* 0x00003818040073b4 */ /* 0x0003e20008021807 */
[----:B------:R-:W-:Y:S01]  /*68e0*/  MOV R15, UR29 ;  /* 0x0000001d000f7c02 */ /* 0x000fe20008000f00 */
[----:B------:R-:W-:Y:S01]  /*68f0*/  UMOV UR46, UR22 ;  /* 0x00000016002e7c82 */ /* 0x000fe20008000000 */
[----:B------:R-:W-:Y:S01]  /*6900*/  MOV R18, UR28 ;  /* 0x0000001c00127c02 */ /* 0x000fe20008000f00 */
[----:B------:R-:W-:Y:S01]  /*6910*/  UMOV UR36, UR20 ;  /* 0x0000001400247c82 */ /* 0x000fe20008000000 */
[----:B------:R-:W-:Y:S01]  /*6920*/  UMOV UR37, UR21 ;  /* 0x0000001500257c82 */ /* 0x000fe20008000000 */
[----:B------:R-:W-:Y:S01]  /*6930*/  UMOV UR38, UR22 ;  /* 0x0000001600267c82 */ /* 0x000fe20008000000 */
[----:B------:R2:W-:Y:S01]  /*6940*/  UTMALDG.5D.MULTICAST [UR8], [UR4], UR7, desc[UR56] ;  /* 0x00003808040073b4 */ /* 0x0005e20008021807 */
[----:B0-----:R-:W-:Y:S01]  /*6950*/  UIADD3 UR16, UR6, 0x1c400, URZ ;  /* 0x0001c40006107890 */ /* 0x001fe2000fffe03f */
[----:B------:R-:W-:Y:S01]  /*6960*/  UMOV UR18, UR23 ;  /* 0x0000001700127c82 */ /* 0x000fe20008000000 */
[----:B-1----:R-:W-:Y:S01]  /*6970*/  R2UR UR27, R36 ;  /* 0x00000000241b72ca */ /* 0x002fe200000e0000 */
[----:B------:R-:W-:Y:S01]  /*6980*/  UIADD3 UR24, UR6, 0x1d800, URZ ;  /* 0x0001d80006187890 */ /* 0x000fe2000fffe03f */
[----:B------:R-:W-:-:S02]  /*6990*/  MOV R36, UR54 ;  /* 0x0000003600247c02 */ /* 0x000fc40008000f00 */
[----:B--2---:R-:W-:Y:S01]  /*69a0*/  R2UR UR8, R23 ;  /* 0x00000000170872ca */ /* 0x004fe200000e0000 */
[----:B------:R-:W-:-:S08]  /*69b0*/  UMOV UR10, UR23 ;  /* 0x00000017000a7c82 */ /* 0x000fd00008000000 */
[----:B------:R0:W-:Y:S01]  /*69c0*/  UTMALDG.5D.MULTICAST [UR24], [UR4], UR7, desc[UR56] ;  /* 0x00003818040073b4 */ /* 0x0001e20008021807 */
[----:B------:R-:W-:-:S03]  /*69d0*/  UMOV UR31, UR27 ;  /* 0x0000001b001f7c82 */ /* 0x000fc60008000000 */
[----:B------:R-:W-:Y:S01]  /*69e0*/  IMAD.U32 R43, RZ, RZ, UR8 ;  /* 0x00000008ff2b7e24 */ /* 0x000fe2000f8e00ff */
[----:B------:R-:W-:-:S04]  /*69f0*/  UIADD3 UR8, UR6, 0x1d400, URZ ;  /* 0x0001d40006087890 */ /* 0x000fc8000fffe03f */
[----:B------:R-:W-:-:S13]  /*6a00*/  R2UR UR51, R43 ;  /* 0x000000002b3372ca */ /* 0x000fda00000e0000 */
[----:B------:R1:W-:Y:S01]  /*6a10*/  UTMALDG.5D.MULTICAST [UR48], [UR4], UR7, desc[UR56] ;  /* 0x00003830040073b4 */ /* 0x0003e20008021807 */
[----:B------:R-:W-:Y:S01]  /*6a20*/  UMOV UR15, UR51 ;  /* 0x00000033000f7c82 */ /* 0x000fe20008000000 */
[----:B0-----:R-:W-:Y:S01]  /*6a30*/  R2UR UR30, R8 ;  /* 0x00000000081e72ca */ /* 0x001fe200000e0000 */
[----:B------:R-:W-:Y:S01]  /*6a40*/  UIADD3 UR24, UR6, 0x1cc00, URZ ;  /* 0x0001cc0006187890 */ /* 0x000fe2000fffe03f */
[----:B------:R-:W-:Y:S01]  /*6a50*/  R2UR UR29, R15 ;  /* 0x000000000f1d72ca */ /* 0x000fe200000e0000 */
[----:B------:R-:W-:Y:S01]  /*6a60*/  UMOV UR26, UR23 ;  /* 0x00000017001a7c82 */ /* 0x000fe20008000000 */
[----:B------:R-:W-:Y:S02]  /*6a70*/  R2UR UR28, R18 ;  /* 0x00000000121c72ca */ /* 0x000fe400000e0000 */
[----:B------:R-:W-:Y:S02]  /*6a80*/  R2UR UR27, R19 ;  /* 0x00000000131b72ca */ /* 0x000fe400000e0000 */
[----:B------:R-:W-:-:S02]  /*6a90*/  SEL R8, RZ, 0x1, P5 ;  /* 0x00000001ff087807 */ /* 0x000fc40002800000 */
[----:B------:R-:W-:Y:S02]  /*6aa0*/  SEL R15, R9, RZ, P3 ;  /* 0x000000ff090f7207 */ /* 0x000fe40001800000 */
[----:B------:R-:W-:Y:S02]  /*6ab0*/  LOP3.LUT R11, R11, R8, RZ, 0x3c, !PT ;  /* 0x000000080b0b7212 */ /* 0x000fe400078e3cff */
[----:B-1----:R-:W-:Y:S02]  /*6ac0*/  R2UR UR54, R36 ;  /* 0x00000000243672ca */ /* 0x002fe400000e0000 */
[----:B------:R-:W-:Y:S02]  /*6ad0*/  R2UR UR53, R37 ;  /* 0x00000000253572ca */ /* 0x000fe400000e0000 */
[----:B------:R-:W-:Y:S02]  /*6ae0*/  R2UR UR52, R38 ;  /* 0x00000000263472ca */ /* 0x000fe400000e0000 */
[----:B------:R-:W-:-:S02]  /*6af0*/  R2UR UR51, R39 ;  /* 0x00000000273372ca */ /* 0x000fc400000e0000 */
[----:B------:R-:W-:Y:S02]  /*6b00*/  R2UR UR50, R40 ;  /* 0x00000000283272ca */ /* 0x000fe400000e0000 */
[----:B------:R-:W-:Y:S02]  /*6b10*/  R2UR UR49, R41 ;  /* 0x00000000293172ca */ /* 0x000fe400000e0000 */
[----:B------:R-:W-:-:S13]  /*6b20*/  R2UR UR48, R42 ;  /* 0x000000002a3072ca */ /* 0x000fda00000e0000 */
[----:B------:R-:W-:Y:S01]  /*6b30*/  UTMALDG.5D.MULTICAST [UR48], [UR4], UR7, desc[UR56] ;  /* 0x00003830040073b4 */ /* 0x000fe20008021807 */
[----:B------:R-:W-:Y:S01]  /*6b40*/  UTMALDG.5D.MULTICAST [UR40], [UR4], UR7, desc[UR56] ;  /* 0x00003828040073b4 */ /* 0x000fe20008021807 */
[----:B------:R-:W-:Y:S01]  /*6b50*/  UTMALDG.5D.MULTICAST [UR32], [UR4], UR7, desc[UR56] ;  /* 0x00003820040073b4 */ /* 0x000fe20008021807 */
[----:B------:R0:W-:Y:S01]  /*6b60*/  UTMALDG.5D.MULTICAST [UR16], [UR4], UR7, desc[UR56] ;  /* 0x00003810040073b4 */ /* 0x0001e20008021807 */
[----:B------:R1:W-:Y:S01]  /*6b70*/  UTMALDG.5D.MULTICAST [UR24], [UR4], UR7, desc[UR56] ;  /* 0x00003818040073b4 */ /* 0x0003e20008021807 */
[----:B------:R2:W-:Y:S01]  /*6b80*/  UTMALDG.5D.MULTICAST [UR8], [UR4], UR7, desc[UR56] ;  /* 0x00003808040073b4 */ /* 0x0005e20008021807 */
[----:B0-----:R-:W-:Y:S01]  /*6b90*/  UIADD3 UR16, UR6, 0x1dc00, URZ ;  /* 0x0001dc0006107890 */ /* 0x001fe2000fffe03f */
[----:B------:R-:W-:Y:S01]  /*6ba0*/  UMOV UR19, UR31 ;  /* 0x0000001f00137c82 */ /* 0x000fe20008000000 */
[----:B-1----:R-:W-:-:S07]  /*6bb0*/  UIADD3 UR24, UR6, 0x1ec00, URZ ;  /* 0x0001ec0006187890 */ /* 0x002fce000fffe03f */
[----:B------:R0:W-:Y:S01]  /*6bc0*/  UTMALDG.5D.MULTICAST [UR16], [UR4], UR7, desc[UR56] ;  /* 0x00003810040073b4 */ /* 0x0001e20008021807 */
[----:B------:R-:W-:Y:S01]  /*6bd0*/  UMOV UR27, UR51 ;  /* 0x00000033001b7c82 */ /* 0x000fe20008000000 */
[----:B------:R-:W-:Y:S01]  /*6be0*/  UMOV UR28, UR20 ;  /* 0x00000014001c7c82 */ /* 0x000fe20008000000 */
[----:B------:R-:W-:Y:S01]  /*6bf0*/  UMOV UR29, UR21 ;  /* 0x00000015001d7c82 */ /* 0x000fe20008000000 */
[----:B------:R-:W-:Y:S01]  /*6c00*/  UMOV UR30, UR22 ;  /* 0x00000016001e7c82 */ /* 0x000fe20008000000 */
[----:B--2---:R-:W-:Y:S01]  /*6c10*/  UIADD3 UR8, UR6, 0x1e400, URZ ;  /* 0x0001e40006087890 */ /* 0x004fe2000fffe03f */
[----:B------:R-:W-:-:S08]  /*6c20*/  UMOV UR11, UR15 ;  /* 0x0000000f000b7c82 */ /* 0x000fd00008000000 */
[----:B------:R1:W-:Y:S01]  /*6c30*/  UTMALDG.5D.MULTICAST [UR8], [UR4], UR7, desc[UR56] ;  /* 0x00003808040073b4 */ /* 0x0003e20008021807 */
[----:B------:R2:W-:Y:S01]  /*6c40*/  UTMALDG.5D.MULTICAST [UR24], [UR4], UR7, desc[UR56] ;  /* 0x00003818040073b4 */ /* 0x0005e20008021807 */
[----:B0-----:R-:W-:Y:S01]  /*6c50*/  UIADD3 UR16, UR6, 0x1f400, URZ ;  /* 0x0001f40006107890 */ /* 0x001fe2000fffe03f */
[----:B------:R-:W-:-:S08]  /*6c60*/  UMOV UR19, UR43 ;  /* 0x0000002b00137c82 */ /* 0x000fd00008000000 */
[----:B------:R2:W-:Y:S01]  /*6c70*/  UTMALDG.5D.MULTICAST [UR16], [UR4], UR7, desc[UR56] ;  /* 0x00003810040073b4 */ /* 0x0005e20008021807 */
[----:B-1----:R-:W-:Y:S01]  /*6c80*/  UIADD3 UR8, UR6, 0x1fc00, URZ ;  /* 0x0001fc0006087890 */ /* 0x002fe2000fffe03f */
[----:B------:R-:W-:-:S08]  /*6c90*/  UMOV UR11, UR35 ;  /* 0x00000023000b7c82 */ /* 0x000fd00008000000 */
[----:B------:R2:W-:Y:S02]  /*6ca0*/  UTMALDG.5D.MULTICAST [UR8], [UR4], UR7, desc[UR56] ;  /* 0x00003808040073b4 */ /* 0x0005e40008021807 */
[----:B--2---:R-:W-:Y:S05]  /*6cb0*/  @P6 BRA `(.L_x_93) ;  /* 0xffffffd400386947 */ /* 0x004fea000383ffff */
.L_x_89:
[----:B------:R-:W-:Y:S05]  /*6cc0*/  BSYNC B0 ;  /* 0x0000000000007941 */ /* 0x000fea0003800000 */
.L_x_88:
[----:B------:R-:W-:Y:S01]  /*6cd0*/  ISETP.GE.U32.AND P0, PT, R3, 0x7, PT ;  /* 0x000000070300780c */ /* 0x000fe20003f06070 */
[----:B---3--:R-:W-:-:S12]  /*6ce0*/  IMAD.MOV.U32 R2, RZ, RZ, 0x1 ;  /* 0x00000001ff027424 */ /* 0x008fd800078e00ff */
[----:B------:R-:W-:Y:S05]  /*6cf0*/  @!P0 BRA `(.L_x_94) ;  /* 0x00000000001c8947 */ /* 0x000fea0003800000 */
[----:B------:R-:W-:-:S04]  /*6d00*/  IMAD.WIDE.U32 R6, R3, 0x24924925, RZ ;  /* 0x2492492503067825 */ /* 0x000fc800078e00ff */
[----:B------:R-:W-:-:S05]  /*6d10*/  IMAD.IADD R5, R3, 0x1, -R7 ;  /* 0x0000000103057824 */ /* 0x000fca00078e0a07 */
[----:B------:R-:W-:-:S04]  /*6d20*/  LEA.HI R5, R5, R7, RZ, 0x1f ;  /* 0x0000000705057211 */ /* 0x000fc800078ff8ff */
[----:B------:R-:W-:-:S04]  /*6d30*/  SHF.R.U32.HI R5, RZ, 0x2, R5 ;  /* 0x00000002ff057819 */ /* 0x000fc80000011605 */
[----:B------:R-:W-:-:S04]  /*6d40*/  LOP3.LUT R5, R5, 0x1, RZ, 0xc0, !PT ;  /* 0x0000000105057812 */ /* 0x000fc800078ec0ff */
[----:B------:R-:W-:-:S04]  /*6d50*/  ISETP.NE.U32.AND P0, PT, R5, 0x1, PT ;  /* 0x000000010500780c */ /* 0x000fc80003f05070 */
[----:B------:R-:W-:-:S09]  /*6d60*/  SEL R2, RZ, 0x1, !P0 ;  /* 0x00000001ff027807 */ /* 0x000fd20004000000 */
.L_x_94:
[----:B------:R-:W-:Y:S05]  /*6d70*/  WARPSYNC.ALL ;  /* 0x0000000000007948 */ /* 0x000fea0003800000 */
[----:B------:R-:W-:-:S13]  /*6d80*/  ELECT P0, URZ, PT ;  /* 0x00000000003f782f */ /* 0x000fda0003800000 */
[----:B------:R-:W-:Y:S05]  /*6d90*/  @!P0 EXIT ;  /* 0x000000000000894d */ /* 0x000fea0003800000 */
[----:B------:R-:W-:-:S04]  /*6da0*/  LOP3.LUT R4, R4, 0x2, RZ, 0xfc, !PT ;  /* 0x0000000204047812 */ /* 0x000fc800078efcff */
[----:B------:R-:W-:-:S13]  /*6db0*/  ISETP.NE.AND P0, PT, R4, 0x3, PT ;  /* 0x000000030400780c */ /* 0x000fda0003f05270 */
[----:B------:R-:W-:Y:S05]  /*6dc0*/  @!P0 BRA `(.L_x_95) ;  /* 0x0000000000048947 */ /* 0x000fea0003800000 */
[----:B------:R-:W-:Y:S01]  /*6dd0*/  BPT.TRAP 0x1 ;  /* 0x000000040000795c */ /* 0x000fe20000300000 */
.L_x_95:
[----:B------:R-:W-:-:S04]  /*6de0*/  IMAD.WIDE.U32 R4, R3, 0x24924925, RZ ;  /* 0x2492492503047825 */ /* 0x000fc800078e00ff */
[----:B------:R-:W-:-:S05]  /*6df0*/  IMAD.IADD R4, R3, 0x1, -R5 ;  /* 0x0000000103047824 */ /* 0x000fca00078e0a05 */
[----:B------:R-:W-:Y:S02]  /*6e00*/  LEA.HI R4, R4, R5, RZ, 0x1f ;  /* 0x0000000504047211 */ /* 0x000fe400078ff8ff */
[----:B------:R-:W-:Y:S02]  /*6e10*/  MOV R5, 0x400 ;  /* 0x0000040000057802 */ /* 0x000fe40000000f00 */
[----:B------:R-:W-:Y:S02]  /*6e20*/  SHF.R.U32.HI R4, RZ, 0x2, R4 ;  /* 0x00000002ff047819 */ /* 0x000fe40000011604 */
[----:B------:R-:W-:Y:S02]  /*6e30*/  LEA R0, R0, R5, 0x18 ;  /* 0x0000000500007211 */ /* 0x000fe400078ec0ff */
[----:B------:R-:W-:Y:S01]  /*6e40*/  SHF.L.U32 R5, R2, 0x1f, RZ ;  /* 0x0000001f02057819 */ /* 0x000fe200000006ff */
[----:B------:R-:W-:Y:S02]  /*6e50*/  IMAD R3, R4, -0x7, R3 ;  /* 0xfffffff904037824 */ /* 0x000fe400078e0203 */
[----:B------:R-:W-:-:S04]  /*6e60*/  VIADD R0, R0, 0x38038 ;  /* 0x0003803800007836 */ /* 0x000fc80000000000 */
[----:B------:R-:W-:-:S07]  /*6e70*/  IMAD R4, R3, 0x8, R0 ;  /* 0x0000000803047824 */ /* 0x000fce00078e0200 */
.L_x_96:
[----:B0-----:R0:W1:Y:S02]  /*6e80*/  SYNCS.PHASECHK.TRANS64.TRYWAIT P0, [R4+URZ], R5 ;  /* 0x00000005040075a7 */ /* 0x001064000800017f */
[----:B-1----:R-:W-:Y:S05]  /*6e90*/  @!P0 NANOSLEEP.SYNCS 0x989680 ;  /* 0x009896800000895d */ /* 0x002fea0003900000 */
[----:B------:R-:W1:Y:S02]  /*6ea0*/  @!P0 SYNCS.PHASECHK.TRANS64 P0, [R4+URZ], R5 ;  /* 0x00000005040085a7 */ /* 0x000e64000800007f */
[----:B-1----:R-:W-:Y:S05]  /*6eb0*/  @!P0 BRA `(.L_x_96) ;  /* 0xfffffffc00f08947 */ /* 0x002fea000383ffff */
[----:B------:R-:W-:-:S05]  /*6ec0*/  VIADD R3, R3, 0x1 ;  /* 0x0000000103037836 */ /* 0x000fca0000000000 */
[----:B------:R-:W-:-:S04]  /*6ed0*/  ISETP.NE.AND P0, PT, R3, 0x7, PT ;  /* 0x000000070300780c */ /* 0x000fc80003f05270 */
[----:B0-----:R-:W-:Y:S02]  /*6ee0*/  SEL R5, RZ, 0x1, P0 ;  /* 0x00000001ff057807 */ /* 0x001fe40000000000 */
[----:B------:R-:W-:Y:S02]  /*6ef0*/  SEL R3, R3, RZ, P0 ;  /* 0x000000ff03037207 */ /* 0x000fe40000000000 */
[----:B------:R-:W-:-:S03]  /*6f00*/  LOP3.LUT R7, R2, R5, RZ, 0x3c, !PT ;  /* 0x0000000502077212 */ /* 0x000fc600078e3cff */
[----:B------:R-:W-:Y:S01]  /*6f10*/  IMAD R2, R3, 0x8, R0 ;  /* 0x0000000803027824 */ /* 0x000fe200078e0200 */
[----:B------:R-:W-:-:S07]  /*6f20*/  SHF.L.U32 R5, R7, 0x1f, RZ ;  /* 0x0000001f07057819 */ /* 0x000fce00000006ff */
.L_x_97:
        /* <DEDUP_REMOVED lines=11> */
.L_x_98:
        /* <DEDUP_REMOVED lines=11> */
.L_x_99:
        /* <DEDUP_REMOVED lines=11> */
.L_x_100:
        /* <DEDUP_REMOVED lines=11> */
.L_x_101:
        /* <DEDUP_REMOVED lines=11> */
.L_x_102:
[----:B0-----:R0:W1:Y:S02]  /*72a0*/  SYNCS.PHASECHK.TRANS64.TRYWAIT P0, [R3+URZ], R0 ;  /* 0x00000000030075a7 */ /* 0x001064000800017f */
[----:B-1----:R-:W-:Y:S05]  /*72b0*/  @!P0 NANOSLEEP.SYNCS 0x989680 ;  /* 0x009896800000895d */ /* 0x002fea0003900000 */
[----:B------:R-:W1:Y:S02]  /*72c0*/  @!P0 SYNCS.PHASECHK.TRANS64 P0, [R3+URZ], R0 ;  /* 0x00000000030085a7 */ /* 0x000e64000800007f */
[----:B-1----:R-:W-:Y:S05]  /*72d0*/  @P0 EXIT ;  /* 0x000000000000094d */ /* 0x002fea0003800000 */
[----:B------:R-:W-:Y:S05]  /*72e0*/  BRA `(.L_x_102) ;  /* 0xfffffffc00ec7947 */ /* 0x000fea000383ffff */
.L_x_103:
[----:B------:R-:W-:-:S00]  /*72f0*/  BRA `(.L_x_103) ;  /* 0xfffffffc00fc7947 */ /* 0x000fc0000383ffff */
[----:B------:R-:W-:-:S00]  /*7300*/  NOP ;  /* 0x0000000000007918 */ /* 0x000fc00000000000 */
[----:B------:R-:W-:-:S00]  /*7310*/  NOP ;  /* 0x0000000000007918 */ /* 0x000fc00000000000 */
[----:B------:R-:W-:-:S00]  /*7320*/  NOP ;  /* 0x0000000000007918 */ /* 0x000fc00000000000 */
[----:B------:R-:W-:-:S00]  /*7330*/  NOP ;  /* 0x0000000000007918 */ /* 0x000fc00000000000 */
[----:B------:R-:W-:-:S00]  /*7340*/  NOP ;  /* 0x0000000000007918 */ /* 0x000fc00000000000 */
[----:B------:R-:W-:-:S00]  /*7350*/  NOP ;  /* 0x0000000000007918 */ /* 0x000fc00000000000 */
[----:B------:R-:W-:-:S00]  /*7360*/  NOP ;  /* 0x0000000000007918 */ /* 0x000fc00000000000 */
[----:B------:R-:W-:-:S00]  /*7370*/  NOP ;  /* 0x0000000000007918 */ /* 0x000fc00000000000 */
.L_x_104:


//--------------------- .nv.shared._ZN7cutlass13device_kernelINS_4conv6kernel13ConvUniversalINS1_16ConvProblemShapeILNS1_8OperatorE0ELi3EEENS1_10collective14CollectiveConvINS1_46MainloopSm90TmaGmmaWarpSpecializedImplicitGemmILS5_0ELi7ELi3EN4cute5tupleIJNSA_1CILi2EEENSC_ILi1EEESE_EEENS1_36KernelImplicitTmaWarpSpecializedSm90ELi1EEENSB_IJNSC_ILi64EEESI_NSB_IJSI_EEEEEENS_10tfloat32_tESL_NSA_8TiledMMAINSA_8MMA_AtomIJNSA_4SM904GMMA29MMA_64x64x8_F32TF32TF32_SS_TNILNSP_7ScaleInE1ELSR_1EEEEEENSA_6LayoutINSB_IJSE_SE_SE_EEENSB_IJNSC_ILi0EEESW_SW_EEEEENSB_IJNSA_10UnderscoreESZ_SZ_EEEEENS7_6detail26Sm90ImplicitGemmTileTraitsINSA_20SM90_TMA_LOAD_IM2COLENSA_14ComposedLayoutINSA_7SwizzleILi3ELi4ELi3EEENSA_18smem_ptr_flag_bitsILi32EEENSU_INSB_IJNSB_IJNSC_ILi8EEES1A_EEENSB_IJNSC_ILi32EEESD_EEENSB_IJSE_NSC_ILi7EEEEEEEEENSB_IJNSB_IJS1C_NSC_ILi512EEEEEENSB_IJSE_NSC_ILi256EEEEEENSB_IJSW_NSC_ILi4096EEEEEEEEEEEEEvEENS13_INSA_23SM90_TMA_LOAD_MULTICASTES1P_vEEEENS_8epilogue10collective6detail29Sm90TmaWarpSpecializedAdapterINS1V_15DefaultEpilogueISL_NSB_IJNSB_IJllllEEESE_SW_EEES20_NS1U_6thread17LinearCombinationISL_Li1EffLNS21_9ScaleType4KindE0ELNS_15FloatRoundStyleE2ESL_EENS_4gemm15EpilogueDefaultEEEEEvvEEEEvNT_6ParamsE --------------------------
	.section	.nv.shared._ZN7cutlass13device_kernelINS_4conv6kernel13ConvUniversalINS1_16ConvProblemShapeILNS1_8OperatorE0ELi3EEENS1_10collective14CollectiveConvINS1_46MainloopSm90TmaGmmaWarpSpecializedImplicitGemmILS5_0ELi7ELi3EN4cute5tupleIJNSA_1CILi2EEENSC_ILi1EEESE_EEENS1_36KernelImplicitTmaWarpSpecializedSm90ELi1EEENSB_IJNSC_ILi64EEESI_NSB_IJSI_EEEEEENS_10tfloat32_tESL_NSA_8TiledMMAINSA_8MMA_AtomIJNSA_4SM904GMMA29MMA_64x64x8_F32TF32TF32_SS_TNILNSP_7ScaleInE1ELSR_1EEEEEENSA_6LayoutINSB_IJSE_SE_SE_EEENSB_IJNSC_ILi0EEESW_SW_EEEEENSB_IJNSA_10UnderscoreESZ_SZ_EEEEENS7_6detail26Sm90ImplicitGemmTileTraitsINSA_20SM90_TMA_LOAD_IM2COLENSA_14ComposedLayoutINSA_7SwizzleILi3ELi4ELi3EEENSA_18smem_ptr_flag_bitsILi32EEENSU_INSB_IJNSB_IJNSC_ILi8EEES1A_EEENSB_IJNSC_ILi32EEESD_EEENSB_IJSE_NSC_ILi7EEEEEEEEENSB_IJNSB_IJS1C_NSC_ILi512EEEEEENSB_IJSE_NSC_ILi256EEEEEENSB_IJSW_NSC_ILi4096EEEEEEEEEEEEEvEENS13_INSA_23SM90_TMA_LOAD_MULTICASTES1P_vEEEENS_8epilogue10collective6detail29Sm90TmaWarpSpecializedAdapterINS1V_15DefaultEpilogueISL_NSB_IJNSB_IJllllEEESE_SW_EEES20_NS1U_6thread17LinearCombinationISL_Li1EffLNS21_9ScaleType4KindE0ELNS_15FloatRoundStyleE2ESL_EENS_4gemm15EpilogueDefaultEEEEEvvEEEEvNT_6ParamsE,"aw",@nobits
	.sectionflags	@""
	.align	16
	.zero		1024


//--------------------- .nv.shared.reserved.0     --------------------------
	.section	.nv.shared.reserved.0,"aw",@nobits
	.weak		__nv_reservedSMEM_offset_0_alias
	.size		__nv_reservedSMEM_offset_0_alias, 0, 0
	.other		__nv_reservedSMEM_offset_0_alias,@"STO_CUDA_RESERVED_SHARED STV_DEFAULT"
__nv_reservedSMEM_offset_0_alias:
	.zero		0


//--------------------- .nv.global                --------------------------
	.section	.nv.global,"aw",@nobits
.nv.global:
	.type		_ZN39_INTERNAL_7028e29c_4_k_cu_953fe04c_31544cute1_E,@object
	.size		_ZN39_INTERNAL_7028e29c_4_k_cu_953fe04c_31544cute1_E,(_ZN39_INTERNAL_7028e29c_4_k_cu_953fe04c_31544cuda3std3__45__cpo6cbeginE - _ZN39_INTERNAL_7028e29c_4_k_cu_953fe04c_31544cute1_E)
_ZN39_INTERNAL_7028e29c_4_k_cu_953fe04c_31544cute1_E:
	.zero		1
	.type		_ZN39_INTERNAL_7028e29c_4_k_cu_953fe04c_31544cuda3std3__45__cpo6cbeginE,@object
	.size		_ZN39_INTERNAL_7028e29c_4_k_cu_953fe04c_31544cuda3std3__45__cpo6cbeginE,(_ZN39_INTERNAL_7028e29c_4_k_cu_953fe04c_31544cuda3std3__48in_placeE - _ZN39_INTERNAL_7028e29c_4_k_cu_953fe04c_31544cuda3std3__45__cpo6cbeginE)
_ZN39_INTERNAL_7028e29c_4_k_cu_953fe04c_31544cuda3std3__45__cpo6cbeginE:
	.zero		1
	.type		_ZN39_INTERNAL_7028e29c_4_k_cu_953fe04c_31544cuda3std3__48in_placeE,@object
	.size		_ZN39_INTERNAL_7028e29c_4_k_cu_953fe04c_31544cuda3std3__48in_placeE,(_ZN39_INTERNAL_7028e29c_4_k_cu_953fe04c_31544cuda3std6ranges3__45__cpo9iter_moveE - _ZN39_INTERNAL_7028e29c_4_k_cu_953fe04c_31544cuda3std3__48in_placeE)
_ZN39_INTERNAL_7028e29c_4_k_cu_953fe04c_31544cuda3std3__48in_placeE:
	.zero		1
	.type		_ZN39_INTERNAL_7028e29c_4_k_cu_953fe04c_31544cuda3std6ranges3__45__cpo9iter_moveE,@object
	.size		_ZN39_INTERNAL_7028e29c_4_k_cu_953fe04c_31544cuda3std6ranges3__45__cpo9iter_moveE,(_ZN39_INTERNAL_7028e29c_4_k_cu_953fe04c_31544cuda3std3__45__cpo5beginE - _ZN39_INTERNAL_7028e29c_4_k_cu_953fe04c_31544cuda3std6ranges3__45__cpo9iter_moveE)
_ZN39_INTERNAL_7028e29c_4_k_cu_953fe04c_31544cuda3std6ranges3__45__cpo9iter_moveE:
	.zero		1
	.type		_ZN39_INTERNAL_7028e29c_4_k_cu_953fe04c_31544cuda3std3__45__cpo5beginE,@object
	.size		_ZN39_INTERNAL_7028e29c_4_k_cu_953fe04c_31544cuda3std3__45__cpo5beginE,(_ZN39_INTERNAL_7028e29c_4_k_cu_953fe04c_31544cuda3std3__441_GLOBAL__N__7028e29c_4_k_cu_953fe04c_31546ignoreE - _ZN39_INTERNAL_7028e29c_4_k_cu_953fe04c_31544cuda3std3__45__cpo5beginE)
_ZN39_INTERNAL_7028e29c_4_k_cu_953fe04c_31544cuda3std3__45__cpo5beginE:
	.zero		1
	.type		_ZN39_INTERNAL_7028e29c_4_k_cu_953fe04c_31544cuda3std3__441_GLOBAL__N__7028e29c_4_k_cu_953fe04c_31546ignoreE,@object
	.size		_ZN39_INTERNAL_7028e29c_4_k_cu_953fe04c_31544cuda3std3__441_GLOBAL__N__7028e29c_4_k_cu_953fe04c_31546ignoreE,(_ZN39_INTERNAL_7028e29c_4_k_cu_953fe04c_31544cute7productE - _ZN39_INTERNAL_7028e29c_4_k_cu_953fe04c_31544cuda3std3__441_GLOBAL__N__7028e29c_4_k_cu_953fe04c_31546ignoreE)
_ZN39_INTERNAL_7028e29c_4_k_cu_953fe04c_31544cuda3std3__441_GLOBAL__N__7028e29c_4_k_cu_953fe04c_31546ignoreE:
	.zero		1
	.type		_ZN39_INTERNAL_7028e29c_4_k_cu_953fe04c_31544cute7productE,@object
	.size		_ZN39_INTERNAL_7028e29c_4_k_cu_953fe04c_31544cute7productE,(_ZN39_INTERNAL_7028e29c_4_k_cu_953fe04c_31544cuda3std3__45__cpo3endE - _ZN39_INTERNAL_7028e29c_4_k_cu_953fe04c_31544cute7productE)
_ZN39_INTERNAL_7028e29c_4_k_cu_953fe04c_31544cute7productE:
	.zero		1
	.type		_ZN39_INTERNAL_7028e29c_4_k_cu_953fe04c_31544cuda3std3__45__cpo3endE,@object
	.size		_ZN39_INTERNAL_7028e29c_4_k_cu_953fe04c_31544cuda3std3__45__cpo3endE,(_ZN39_INTERNAL_7028e29c_4_k_cu_953fe04c_31544cuda3std3__419piecewise_constructE - _ZN39_INTERNAL_7028e29c_4_k_cu_953fe04c_31544cuda3std3__45__cpo3endE)
_ZN39_INTERNAL_7028e29c_4_k_cu_953fe04c_31544cuda3std3__45__cpo3endE:
	.zero		1
	.type		_ZN39_INTERNAL_7028e29c_4_k_cu_953fe04c_31544cuda3std3__419piecewise_constructE,@object
	.size		_ZN39_INTERNAL_7028e29c_4_k_cu_953fe04c_31544cuda3std3__419piecewise_constructE,(_ZN39_INTERNAL_7028e29c_4_k_cu_953fe04c_31544cuda3std3__45__cpo4cendE - _ZN39_INTERNAL_7028e29c_4_k_cu_953fe04c_31544cuda3std3__419piecewise_constructE)
_ZN39_INTERNAL_7028e29c_4_k_cu_953fe04c_31544cuda3std3__419piecewise_constructE:
	.zero		1
	.type		_ZN39_INTERNAL_7028e29c_4_k_cu_953fe04c_31544cuda3std3__45__cpo4cendE,@object
	.size		_ZN39_INTERNAL_7028e29c_4_k_cu_953fe04c_31544cuda3std3__45__cpo4cendE,(_ZN39_INTERNAL_7028e29c_4_k_cu_953fe04c_31544cuda3std6ranges3__45__cpo4swapE - _ZN39_INTERNAL_7028e29c_4_k_cu_953fe04c_31544cuda3std3__45__cpo4cendE)
_ZN39_INTERNAL_7028e29c_4_k_cu_953fe04c_31544cuda3std3__45__cpo4cendE:
	.zero		1
	.type		_ZN39_INTERNAL_7028e29c_4_k_cu_953fe04c_31544cuda3std6ranges3__45__cpo4swapE,@object
	.size		_ZN39_INTERNAL_7028e29c_4_k_cu_953fe04c_31544cuda3std6ranges3__45__cpo4swapE,(.L_7 - _ZN39_INTERNAL_7028e29c_4_k_cu_953fe04c_31544cuda3std6ranges3__45__cpo4swapE)
_ZN39_INTERNAL_7028e29c_4_k_cu_953fe04c_31544cuda3std6ranges3__45__cpo4swapE:
	.zero		1
.L_7:


//--------------------- .nv.constant0._ZN7cutlass13device_kernelINS_4conv6kernel13ConvUniversalINS1_16ConvProblemShapeILNS1_8OperatorE0ELi3EEENS1_10collective14CollectiveConvINS1_46MainloopSm90TmaGmmaWarpSpecializedImplicitGemmILS5_0ELi7ELi3EN4cute5tupleIJNSA_1CILi2EEENSC_ILi1EEESE_EEENS1_36KernelImplicitTmaWarpSpecializedSm90ELi1EEENSB_IJNSC_ILi64EEESI_NSB_IJSI_EEEEEENS_10tfloat32_tESL_NSA_8TiledMMAINSA_8MMA_AtomIJNSA_4SM904GMMA29MMA_64x64x8_F32TF32TF32_SS_TNILNSP_7ScaleInE1ELSR_1EEEEEENSA_6LayoutINSB_IJSE_SE_SE_EEENSB_IJNSC_ILi0EEESW_SW_EEEEENSB_IJNSA_10UnderscoreESZ_SZ_EEEEENS7_6detail26Sm90ImplicitGemmTileTraitsINSA_20SM90_TMA_LOAD_IM2COLENSA_14ComposedLayoutINSA_7SwizzleILi3ELi4ELi3EEENSA_18smem_ptr_flag_bitsILi32EEENSU_INSB_IJNSB_IJNSC_ILi8EEES1A_EEENSB_IJNSC_ILi32EEESD_EEENSB_IJSE_NSC_ILi7EEEEEEEEENSB_IJNSB_IJS1C_NSC_ILi512EEEEEENSB_IJSE_NSC_ILi256EEEEEENSB_IJSW_NSC_ILi4096EEEEEEEEEEEEEvEENS13_INSA_23SM90_TMA_LOAD_MULTICASTES1P_vEEEENS_8epilogue10collective6detail29Sm90TmaWarpSpecializedAdapterINS1V_15DefaultEpilogueISL_NSB_IJNSB_IJllllEEESE_SW_EEES20_NS1U_6thread17LinearCombinationISL_Li1EffLNS21_9ScaleType4KindE0ELNS_15FloatRoundStyleE2ESL_EENS_4gemm15EpilogueDefaultEEEEEvvEEEEvNT_6ParamsE --------------------------
	.section	.nv.constant0._ZN7cutlass13device_kernelINS_4conv6kernel13ConvUniversalINS1_16ConvProblemShapeILNS1_8OperatorE0ELi3EEENS1_10collective14CollectiveConvINS1_46MainloopSm90TmaGmmaWarpSpecializedImplicitGemmILS5_0ELi7ELi3EN4cute5tupleIJNSA_1CILi2EEENSC_ILi1EEESE_EEENS1_36KernelImplicitTmaWarpSpecializedSm90ELi1EEENSB_IJNSC_ILi64EEESI_NSB_IJSI_EEEEEENS_10tfloat32_tESL_NSA_8TiledMMAINSA_8MMA_AtomIJNSA_4SM904GMMA29MMA_64x64x8_F32TF32TF32_SS_TNILNSP_7ScaleInE1ELSR_1EEEEEENSA_6LayoutINSB_IJSE_SE_SE_EEENSB_IJNSC_ILi0EEESW_SW_EEEEENSB_IJNSA_10UnderscoreESZ_SZ_EEEEENS7_6detail26Sm90ImplicitGemmTileTraitsINSA_20SM90_TMA_LOAD_IM2COLENSA_14ComposedLayoutINSA_7SwizzleILi3ELi4ELi3EEENSA_18smem_ptr_flag_bitsILi32EEENSU_INSB_IJNSB_IJNSC_ILi8EEES1A_EEENSB_IJNSC_ILi32EEESD_EEENSB_IJSE_NSC_ILi7EEEEEEEEENSB_IJNSB_IJS1C_NSC_ILi512EEEEEENSB_IJSE_NSC_ILi256EEEEEENSB_IJSW_NSC_ILi4096EEEEEEEEEEEEEvEENS13_INSA_23SM90_TMA_LOAD_MULTICASTES1P_vEEEENS_8epilogue10collective6detail29Sm90TmaWarpSpecializedAdapterINS1V_15DefaultEpilogueISL_NSB_IJNSB_IJllllEEESE_SW_EEES20_NS1U_6thread17LinearCombinationISL_Li1EffLNS21_9ScaleType4KindE0ELNS_15FloatRoundStyleE2ESL_EENS_4gemm15EpilogueDefaultEEEEEvvEEEEvNT_6ParamsE,"a",@progbits
	.sectionflags	@""
	.align	4
.nv.constant0._ZN7cutlass13device_kernelINS_4conv6kernel13ConvUniversalINS1_16ConvProblemShapeILNS1_8OperatorE0ELi3EEENS1_10collective14CollectiveConvINS1_46MainloopSm90TmaGmmaWarpSpecializedImplicitGemmILS5_0ELi7ELi3EN4cute5tupleIJNSA_1CILi2EEENSC_ILi1EEESE_EEENS1_36KernelImplicitTmaWarpSpecializedSm90ELi1EEENSB_IJNSC_ILi64EEESI_NSB_IJSI_EEEEEENS_10tfloat32_tESL_NSA_8TiledMMAINSA_8MMA_AtomIJNSA_4SM904GMMA29MMA_64x64x8_F32TF32TF32_SS_TNILNSP_7ScaleInE1ELSR_1EEEEEENSA_6LayoutINSB_IJSE_SE_SE_EEENSB_IJNSC_ILi0EEESW_SW_EEEEENSB_IJNSA_10UnderscoreESZ_SZ_EEEEENS7_6detail26Sm90ImplicitGemmTileTraitsINSA_20SM90_TMA_LOAD_IM2COLENSA_14ComposedLayoutINSA_7SwizzleILi3ELi4ELi3EEENSA_18smem_ptr_flag_bitsILi32EEENSU_INSB_IJNSB_IJNSC_ILi8EEES1A_EEENSB_IJNSC_ILi32EEESD_EEENSB_IJSE_NSC_ILi7EEEEEEEEENSB_IJNSB_IJS1C_NSC_ILi512EEEEEENSB_IJSE_NSC_ILi256EEEEEENSB_IJSW_NSC_ILi4096EEEEEEEEEEEEEvEENS13_INSA_23SM90_TMA_LOAD_MULTICASTES1P_vEEEENS_8epilogue10collective6detail29Sm90TmaWarpSpecializedAdapterINS1V_15DefaultEpilogueISL_NSB_IJNSB_IJllllEEESE_SW_EEES20_NS1U_6thread17LinearCombinationISL_Li1EffLNS21_9ScaleType4KindE0ELNS_15FloatRoundStyleE2ESL_EENS_4gemm15EpilogueDefaultEEEEEvvEEEEvNT_6ParamsE:
	.zero		1664


//--------------------- SYMBOLS --------------------------

	.type		.nv.reservedSmem.offset0,@object
	.size		.nv.reservedSmem.offset0,0x4
